// auto-generated by cutlass_sweep.gemm — config: {"arch": "sm_100", "cluster_m": 4, "cluster_n": 2, "dtype": "fp16", "dtype_b": "fp16", "layout": "nt", "stages": 0, "tile_k": 128, "tile_m": 256, "tile_n": 128}
#include "cutlass/cutlass.h"
#include "cutlass/gemm/collective/collective_builder.hpp"
#include "cutlass/gemm/device/gemm_universal_adapter.h"
#include "cutlass/gemm/kernel/gemm_universal.hpp"
#include "cutlass/epilogue/collective/collective_builder.hpp"

using ElemA = cutlass::half_t;
using ElemB = cutlass::half_t;
using ElemCD = cutlass::half_t;
using Acc  = float;
using TileShape    = cute::Shape<cute::_256, cute::_128, cute::_128>;
using ClusterShape = cute::Shape<cute::_4, cute::_2, cute::_1>;

using CollectiveEpilogue = typename cutlass::epilogue::collective::CollectiveBuilder<
    cutlass::arch::Sm100, cutlass::arch::OpClassTensorOp,
    TileShape, ClusterShape,
    cutlass::epilogue::collective::EpilogueTileAuto,
    Acc, Acc,
    ElemCD, cutlass::layout::RowMajor, 128 / cutlass::sizeof_bits<ElemCD>::value,
    ElemCD, cutlass::layout::RowMajor, 128 / cutlass::sizeof_bits<ElemCD>::value,
    cutlass::epilogue::collective::EpilogueScheduleAuto
  >::CollectiveOp;

using CollectiveMainloop = typename cutlass::gemm::collective::CollectiveBuilder<
    cutlass::arch::Sm100, cutlass::arch::OpClassTensorOp,
    ElemA, cutlass::layout::RowMajor, 128 / cutlass::sizeof_bits<ElemA>::value,
    ElemB, cutlass::layout::ColumnMajor, 128 / cutlass::sizeof_bits<ElemB>::value,
    Acc,
    TileShape, ClusterShape,
    cutlass::gemm::collective::StageCountAutoCarveout<static_cast<int>(sizeof(typename CollectiveEpilogue::SharedStorage))>,
    cutlass::gemm::collective::KernelScheduleAuto
  >::CollectiveOp;

using GemmKernel = cutlass::gemm::kernel::GemmUniversal<
    cute::Shape<int,int,int,int>,
    CollectiveMainloop,
    CollectiveEpilogue
>;
using Gemm = cutlass::gemm::device::GemmUniversalAdapter<GemmKernel>;

// Force the device kernel symbol into the cubin without needing a host main.
auto* _anchor = &cutlass::device_kernel<GemmKernel>;


// ===== COMPILED SASS (sm_100a) =====

	.target	sm_100a

	.elftype	@"ET_EXEC"


//--------------------- .note.nv.tkinfo           --------------------------
	.section	.note.nv.tkinfo,"",@"SHT_NOTE"
	.sectionflags	@"SHF_NOTE_NV_TKINFO"
	.tkinfo
        /*0018*/ 	.word	0x00000002
        /*0030*/ 	.string	""
        /*0030*/ 	.string	"ptxas"
        /*0030*/ 	.string	"Cuda compilation tools, release 13.0, V13.0.88"
        /*0030*/ 	.string	"Build cuda_13.0.r13.0/compiler.36424714_0"
        /*0030*/ 	.string	"-arch sm_100a -m 64 "



//--------------------- .note.nv.cuinfo           --------------------------
	.section	.note.nv.cuinfo,"",@"SHT_NOTE"
	.sectionflags	@"SHF_NOTE_NV_CUINFO"
        /*0018*/ 	.short	0x0002
        /*001a*/ 	.short	0x0064
        /*001c*/ 	.short	0x0082
	.zero		2


//--------------------- .nv.info                  --------------------------
	.section	.nv.info,"",@"SHT_CUDA_INFO"
	.align	4


	//----- nvinfo : EIATTR_REGCOUNT
	.align		4
        /*0000*/ 	.byte	0x04, 0x2f
        /*0002*/ 	.short	(.L_19 - .L_18)
	.align		4
.L_18:
        /*0004*/ 	.word	index@(_ZN7cutlass13device_kernelINS_4gemm6kernel13GemmUniversalIN4cute5tupleIJiiiiEEENS1_10collective13CollectiveMmaINS1_35MainloopSm100TmaUmmaWarpSpecializedILi4ELi2ELi4ENS5_IJNS4_1CILi4EEENSA_ILi2EEENSA_ILi1EEEEEEEENS5_IJNSA_ILi256EEENSA_ILi128EEESH_EEENS_6half_tENS5_IJlSD_lEEESJ_SK_NS4_8TiledMMAINS4_8MMA_AtomIJNS4_26SM100_MMA_F16BF16_2x1SM_SSISJ_SJ_fLi256ELi128ELNS4_4UMMA5MajorE0ELSP_0ELNSO_7ScaleInE0ELSQ_0EEEEEENS4_6LayoutINS5_IJSD_SD_SD_EEENS5_IJNSA_ILi0EEESV_SV_EEEEENS5_IJNS4_10UnderscoreESY_SY_EEEEENS4_28SM100_TMA_2SM_LOAD_MULTICASTENS4_14ComposedLayoutINS4_7SwizzleILi3ELi4ELi3EEENS4_18smem_ptr_flag_bitsILi16EEENST_INS5_IJNSA_ILi8EEENSA_ILi64EEEEEENS5_IJS18_SD_EEEEEEEvNS4_8identityES11_S1C_vS1D_EENS_8epilogue10collective18CollectiveEpilogueINS1F_23Sm100TmaWarpSpecializedILi4ELi2ELi32ELb1ELb0EEEJNS5_IJSH_SH_SH_EEENS5_IJNST_ISH_SD_EENST_INSA_ILi32EEESD_EEEEESJ_SK_SJ_SK_NS1F_6fusion15FusionCallbacksIS1J_NS1P_17LinearCombinationISJ_fSJ_fLNS_15FloatRoundStyleE2EEES1K_S1O_JEEENS4_5SM1004TMEM4LOAD26SM100_TMEM_LOAD_32dp32b32xENS4_13SM90_TMA_LOADENS12_INS13_ILi2ELi4ELi3EEES16_NST_INS5_IJS17_S1M_EEENS5_IJS1M_SD_EEEEEEENS4_39AutoVectorizingCopyWithAssumedAlignmentILi128EEENS4_14SM90_TMA_STOREES24_S26_S26_EEEvvEEEEvNT_6ParamsE)
        /*0008*/ 	.word	0x00000077


	//----- nvinfo : EIATTR_FRAME_SIZE
	.align		4
.L_19:
        /*000c*/ 	.byte	0x04, 0x11
        /*000e*/ 	.short	(.L_21 - .L_20)
	.align		4
.L_20:
        /*0010*/ 	.word	index@($__internal_2_$__cuda_sm10x_tcgen05_guardrail_trap_unallocated_columns_being_dealloced)
        /*0014*/ 	.word	0x00000000


	//----- nvinfo : EIATTR_FRAME_SIZE
	.align		4
.L_21:
        /*0018*/ 	.byte	0x04, 0x11
        /*001a*/ 	.short	(.L_23 - .L_22)
	.align		4
.L_22:
        /*001c*/ 	.word	index@($__internal_1_$__cuda_sm10x_tcgen05_guardrail_trap_phase_invalid_during_alloc)
        /*0020*/ 	.word	0x00000000


	//----- nvinfo : EIATTR_FRAME_SIZE
	.align		4
.L_23:
        /*0024*/ 	.byte	0x04, 0x11
        /*0026*/ 	.short	(.L_25 - .L_24)
	.align		4
.L_24:
        /*0028*/ 	.word	index@($__internal_0_$__cuda_sm10x_tcgen05_guardrail_trap_col_being_dealloced_not_returned_by_alloc)
        /*002c*/ 	.word	0x00000000


	//----- nvinfo : EIATTR_FRAME_SIZE
	.align		4
.L_25:
        /*0030*/ 	.byte	0x04, 0x11
        /*0032*/ 	.short	(.L_27 - .L_26)
	.align		4
.L_26:
        /*0034*/ 	.word	index@(_ZN7cutlass13device_kernelINS_4gemm6kernel13GemmUniversalIN4cute5tupleIJiiiiEEENS1_10collective13CollectiveMmaINS1_35MainloopSm100TmaUmmaWarpSpecializedILi4ELi2ELi4ENS5_IJNS4_1CILi4EEENSA_ILi2EEENSA_ILi1EEEEEEEENS5_IJNSA_ILi256EEENSA_ILi128EEESH_EEENS_6half_tENS5_IJlSD_lEEESJ_SK_NS4_8TiledMMAINS4_8MMA_AtomIJNS4_26SM100_MMA_F16BF16_2x1SM_SSISJ_SJ_fLi256ELi128ELNS4_4UMMA5MajorE0ELSP_0ELNSO_7ScaleInE0ELSQ_0EEEEEENS4_6LayoutINS5_IJSD_SD_SD_EEENS5_IJNSA_ILi0EEESV_SV_EEEEENS5_IJNS4_10UnderscoreESY_SY_EEEEENS4_28SM100_TMA_2SM_LOAD_MULTICASTENS4_14ComposedLayoutINS4_7SwizzleILi3ELi4ELi3EEENS4_18smem_ptr_flag_bitsILi16EEENST_INS5_IJNSA_ILi8EEENSA_ILi64EEEEEENS5_IJS18_SD_EEEEEEEvNS4_8identityES11_S1C_vS1D_EENS_8epilogue10collective18CollectiveEpilogueINS1F_23Sm100TmaWarpSpecializedILi4ELi2ELi32ELb1ELb0EEEJNS5_IJSH_SH_SH_EEENS5_IJNST_ISH_SD_EENST_INSA_ILi32EEESD_EEEEESJ_SK_SJ_SK_NS1F_6fusion15FusionCallbacksIS1J_NS1P_17LinearCombinationISJ_fSJ_fLNS_15FloatRoundStyleE2EEES1K_S1O_JEEENS4_5SM1004TMEM4LOAD26SM100_TMEM_LOAD_32dp32b32xENS4_13SM90_TMA_LOADENS12_INS13_ILi2ELi4ELi3EEES16_NST_INS5_IJS17_S1M_EEENS5_IJS1M_SD_EEEEEEENS4_39AutoVectorizingCopyWithAssumedAlignmentILi128EEENS4_14SM90_TMA_STOREES24_S26_S26_EEEvvEEEEvNT_6ParamsE)
        /*0038*/ 	.word	0x00000000


	//----- nvinfo : EIATTR_MIN_STACK_SIZE
	.align		4
.L_27:
        /*003c*/ 	.byte	0x04, 0x12
        /*003e*/ 	.short	(.L_29 - .L_28)
	.align		4
.L_28:
        /*0040*/ 	.word	index@(_ZN7cutlass13device_kernelINS_4gemm6kernel13GemmUniversalIN4cute5tupleIJiiiiEEENS1_10collective13CollectiveMmaINS1_35MainloopSm100TmaUmmaWarpSpecializedILi4ELi2ELi4ENS5_IJNS4_1CILi4EEENSA_ILi2EEENSA_ILi1EEEEEEEENS5_IJNSA_ILi256EEENSA_ILi128EEESH_EEENS_6half_tENS5_IJlSD_lEEESJ_SK_NS4_8TiledMMAINS4_8MMA_AtomIJNS4_26SM100_MMA_F16BF16_2x1SM_SSISJ_SJ_fLi256ELi128ELNS4_4UMMA5MajorE0ELSP_0ELNSO_7ScaleInE0ELSQ_0EEEEEENS4_6LayoutINS5_IJSD_SD_SD_EEENS5_IJNSA_ILi0EEESV_SV_EEEEENS5_IJNS4_10UnderscoreESY_SY_EEEEENS4_28SM100_TMA_2SM_LOAD_MULTICASTENS4_14ComposedLayoutINS4_7SwizzleILi3ELi4ELi3EEENS4_18smem_ptr_flag_bitsILi16EEENST_INS5_IJNSA_ILi8EEENSA_ILi64EEEEEENS5_IJS18_SD_EEEEEEEvNS4_8identityES11_S1C_vS1D_EENS_8epilogue10collective18CollectiveEpilogueINS1F_23Sm100TmaWarpSpecializedILi4ELi2ELi32ELb1ELb0EEEJNS5_IJSH_SH_SH_EEENS5_IJNST_ISH_SD_EENST_INSA_ILi32EEESD_EEEEESJ_SK_SJ_SK_NS1F_6fusion15FusionCallbacksIS1J_NS1P_17LinearCombinationISJ_fSJ_fLNS_15FloatRoundStyleE2EEES1K_S1O_JEEENS4_5SM1004TMEM4LOAD26SM100_TMEM_LOAD_32dp32b32xENS4_13SM90_TMA_LOADENS12_INS13_ILi2ELi4ELi3EEES16_NST_INS5_IJS17_S1M_EEENS5_IJS1M_SD_EEEEEEENS4_39AutoVectorizingCopyWithAssumedAlignmentILi128EEENS4_14SM90_TMA_STOREES24_S26_S26_EEEvvEEEEvNT_6ParamsE)
        /*0044*/ 	.word	0x00000000
.L_29:


//--------------------- .nv.compat                --------------------------
	.section	.nv.compat,"",@"SHT_CUDA_COMPAT_INFO"
	.align	4
        /*0000*/ 	.byte	0x02, 0x09, 0x01, 0x00, 0x02, 0x02, 0x02, 0x00, 0x02, 0x05, 0x05, 0x00, 0x03, 0x07, 0x01, 0x01
        /*0010*/ 	.byte	0x02, 0x03, 0x01, 0x00, 0x02, 0x06, 0x01, 0x00, 0x04, 0x0b, 0x08, 0x00, 0x09, 0x00, 0x00, 0x00
        /*0020*/ 	.byte	0x00, 0x00, 0x00, 0x00


//--------------------- .nv.info._ZN7cutlass13device_kernelINS_4gemm6kernel13GemmUniversalIN4cute5tupleIJiiiiEEENS1_10collective13CollectiveMmaINS1_35MainloopSm100TmaUmmaWarpSpecializedILi4ELi2ELi4ENS5_IJNS4_1CILi4EEENSA_ILi2EEENSA_ILi1EEEEEEEENS5_IJNSA_ILi256EEENSA_ILi128EEESH_EEENS_6half_tENS5_IJlSD_lEEESJ_SK_NS4_8TiledMMAINS4_8MMA_AtomIJNS4_26SM100_MMA_F16BF16_2x1SM_SSISJ_SJ_fLi256ELi128ELNS4_4UMMA5MajorE0ELSP_0ELNSO_7ScaleInE0ELSQ_0EEEEEENS4_6LayoutINS5_IJSD_SD_SD_EEENS5_IJNSA_ILi0EEESV_SV_EEEEENS5_IJNS4_10UnderscoreESY_SY_EEEEENS4_28SM100_TMA_2SM_LOAD_MULTICASTENS4_14ComposedLayoutINS4_7SwizzleILi3ELi4ELi3EEENS4_18smem_ptr_flag_bitsILi16EEENST_INS5_IJNSA_ILi8EEENSA_ILi64EEEEEENS5_IJS18_SD_EEEEEEEvNS4_8identityES11_S1C_vS1D_EENS_8epilogue10collective18CollectiveEpilogueINS1F_23Sm100TmaWarpSpecializedILi4ELi2ELi32ELb1ELb0EEEJNS5_IJSH_SH_SH_EEENS5_IJNST_ISH_SD_EENST_INSA_ILi32EEESD_EEEEESJ_SK_SJ_SK_NS1F_6fusion15FusionCallbacksIS1J_NS1P_17LinearCombinationISJ_fSJ_fLNS_15FloatRoundStyleE2EEES1K_S1O_JEEENS4_5SM1004TMEM4LOAD26SM100_TMEM_LOAD_32dp32b32xENS4_13SM90_TMA_LOADENS12_INS13_ILi2ELi4ELi3EEES16_NST_INS5_IJS17_S1M_EEENS5_IJS1M_SD_EEEEEEENS4_39AutoVectorizingCopyWithAssumedAlignmentILi128EEENS4_14SM90_TMA_STOREES24_S26_S26_EEEvvEEEEvNT_6ParamsE --------------------------
	.section	.nv.info._ZN7cutlass13device_kernelINS_4gemm6kernel13GemmUniversalIN4cute5tupleIJiiiiEEENS1_10collective13CollectiveMmaINS1_35MainloopSm100TmaUmmaWarpSpecializedILi4ELi2ELi4ENS5_IJNS4_1CILi4EEENSA_ILi2EEENSA_ILi1EEEEEEEENS5_IJNSA_ILi256EEENSA_ILi128EEESH_EEENS_6half_tENS5_IJlSD_lEEESJ_SK_NS4_8TiledMMAINS4_8MMA_AtomIJNS4_26SM100_MMA_F16BF16_2x1SM_SSISJ_SJ_fLi256ELi128ELNS4_4UMMA5MajorE0ELSP_0ELNSO_7ScaleInE0ELSQ_0EEEEEENS4_6LayoutINS5_IJSD_SD_SD_EEENS5_IJNSA_ILi0EEESV_SV_EEEEENS5_IJNS4_10UnderscoreESY_SY_EEEEENS4_28SM100_TMA_2SM_LOAD_MULTICASTENS4_14ComposedLayoutINS4_7SwizzleILi3ELi4ELi3EEENS4_18smem_ptr_flag_bitsILi16EEENST_INS5_IJNSA_ILi8EEENSA_ILi64EEEEEENS5_IJS18_SD_EEEEEEEvNS4_8identityES11_S1C_vS1D_EENS_8epilogue10collective18CollectiveEpilogueINS1F_23Sm100TmaWarpSpecializedILi4ELi2ELi32ELb1ELb0EEEJNS5_IJSH_SH_SH_EEENS5_IJNST_ISH_SD_EENST_INSA_ILi32EEESD_EEEEESJ_SK_SJ_SK_NS1F_6fusion15FusionCallbacksIS1J_NS1P_17LinearCombinationISJ_fSJ_fLNS_15FloatRoundStyleE2EEES1K_S1O_JEEENS4_5SM1004TMEM4LOAD26SM100_TMEM_LOAD_32dp32b32xENS4_13SM90_TMA_LOADENS12_INS13_ILi2ELi4ELi3EEES16_NST_INS5_IJS17_S1M_EEENS5_IJS1M_SD_EEEEEEENS4_39AutoVectorizingCopyWithAssumedAlignmentILi128EEENS4_14SM90_TMA_STOREES24_S26_S26_EEEvvEEEEvNT_6ParamsE,"",@"SHT_CUDA_INFO"
	.sectionflags	@""
	.align	4


	//----- nvinfo : EIATTR_CUDA_API_VERSION
	.align		4
        /*0000*/ 	.byte	0x04, 0x37
        /*0002*/ 	.short	(.L_31 - .L_30)
.L_30:
        /*0004*/ 	.word	0x00000082


	//----- nvinfo : EIATTR_KPARAM_INFO
	.align		4
.L_31:
        /*0008*/ 	.byte	0x04, 0x17
        /*000a*/ 	.short	(.L_33 - .L_32)
.L_32:
        /*000c*/ 	.word	0x00000000
        /*0010*/ 	.short	0x0000
        /*0012*/ 	.short	0x0000
        /*0014*/ 	.byte	0x00, 0xf0, 0x01, 0x20


	//----- nvinfo : EIATTR_AT_ENTRY_FRAGMENTS
	.align		4
.L_33:
        /*0018*/ 	.byte	0x04, 0x4f
        /*001a*/ 	.short	(.L_35 - .L_34)


	//   ....[0]....
.L_34:
        /*001c*/ 	.word	0x00000007


	//----- nvinfo : EIATTR_RESERVED_SMEM_USED
	.align		4
.L_35:
        /*0020*/ 	.byte	0x01, 0x41
	.zero		2


	//----- nvinfo : EIATTR_SPARSE_MMA_MASK
	.align		4
        /*0024*/ 	.byte	0x03, 0x50
        /*0026*/ 	.short	0x0000


	//----- nvinfo : EIATTR_TCGEN05_2CTA_USED
	.align		4
        /*0028*/ 	.byte	0x01, 0x52
	.zero		2


	//----- nvinfo : EIATTR_MAXREG_COUNT
	.align		4
        /*002c*/ 	.byte	0x03, 0x1b
        /*002e*/ 	.short	0x00ff


	//----- nvinfo : EIATTR_NUM_BARRIERS
	.align		4
        /*0030*/ 	.byte	0x02, 0x4c
        /*0032*/ 	.byte	0x07
	.zero		1


	//----- nvinfo : EIATTR_EXTERNS
	.align		4
        /*0034*/ 	.byte	0x04, 0x0f
        /*0036*/ 	.short	(.L_37 - .L_36)


	//   ....[0]....
	.align		4
.L_36:
        /*0038*/ 	.word	index@(__assertfail)


	//----- nvinfo : EIATTR_MERCURY_ISA_VERSION
	.align		4
.L_37:
        /*003c*/ 	.byte	0x03, 0x5f
        /*003e*/ 	.short	0x0101


	//----- nvinfo : EIATTR_INT_WARP_WIDE_INSTR_OFFSETS
	.align		4
        /*0040*/ 	.byte	0x04, 0x31
        /*0042*/ 	.short	(.L_39 - .L_38)


	//   ....[0]....
.L_38:
        /*0044*/ 	.word	0x00000d60


	//   ....[1]....
        /*0048*/ 	.word	0x00000e00


	//   ....[2]....
        /*004c*/ 	.word	0x00004870


	//   ....[3]....
        /*0050*/ 	.word	0x00004890


	//   ....[4]....
        /*0054*/ 	.word	0x000048c0


	//   ....[5]....
        /*0058*/ 	.word	0x00005400


	//   ....[6]....
        /*005c*/ 	.word	0x00005470


	//   ....[7]....
        /*0060*/ 	.word	0x00005550


	//   ....[8]....
        /*0064*/ 	.word	0x000055d0


	//   ....[9]....
        /*0068*/ 	.word	0x000056d0


	//   ....[10]....
        /*006c*/ 	.word	0x00005750


	//   ....[11]....
        /*0070*/ 	.word	0x00005840


	//   ....[12]....
        /*0074*/ 	.word	0x000058f0


	//----- nvinfo : EIATTR_COOP_GROUP_MASK_REGIDS
	.align		4
.L_39:
        /*0078*/ 	.byte	0x04, 0x29
        /*007a*/ 	.short	(.L_41 - .L_40)


	//   ....[0]....
.L_40:
        /*007c*/ 	.word	0xffffffff


	//   ....[1]....
        /*0080*/ 	.word	0xffffffff


	//   ....[2]....
        /*0084*/ 	.word	0xffffffff


	//   ....[3]....
        /*0088*/ 	.word	0xffffffff


	//   ....[4]....
        /*008c*/ 	.word	0xffffffff


	//   ....[5]....
        /*0090*/ 	.word	0xffffffff


	//   ....[6]....
        /*0094*/ 	.word	0xffffffff


	//   ....[7]....
        /*0098*/ 	.word	0xffffffff


	//   ....[8]....
        /*009c*/ 	.word	0xffffffff


	//   ....[9]....
        /*00a0*/ 	.word	0xffffffff


	//   ....[10]....
        /*00a4*/ 	.word	0xffffffff


	//   ....[11]....
        /*00a8*/ 	.word	0xffffffff


	//   ....[12]....
        /*00ac*/ 	.word	0xffffffff


	//   ....[13]....
        /*00b0*/ 	.word	0xffffffff


	//----- nvinfo : EIATTR_COOP_GROUP_INSTR_OFFSETS
	.align		4
.L_41:
        /*00b4*/ 	.byte	0x04, 0x28
        /*00b6*/ 	.short	(.L_43 - .L_42)


	//   ....[0]....
.L_42:
        /*00b8*/ 	.word	0x000000b0


	//   ....[1]....
        /*00bc*/ 	.word	0x00000510


	//   ....[2]....
        /*00c0*/ 	.word	0x000006d0


	//   ....[3]....
        /*00c4*/ 	.word	0x00000860


	//   ....[4]....
        /*00c8*/ 	.word	0x00000950


	//   ....[5]....
        /*00cc*/ 	.word	0x00000ab0


	//   ....[6]....
        /*00d0*/ 	.word	0x00000c40


	//   ....[7]....
        /*00d4*/ 	.word	0x00000e80


	//   ....[8]....
        /*00d8*/ 	.word	0x000025e0


	//   ....[9]....
        /*00dc*/ 	.word	0x00003490


	//   ....[10]....
        /*00e0*/ 	.word	0x00003960


	//   ....[11]....
        /*00e4*/ 	.word	0x00003990


	//   ....[12]....
        /*00e8*/ 	.word	0x00004770


	//   ....[13]....
        /*00ec*/ 	.word	0x00004980


	//----- nvinfo : EIATTR_VRC_CTA_INIT_COUNT
	.align		4
.L_43:
        /*00f0*/ 	.byte	0x02, 0x4a
        /*00f2*/ 	.byte	0x80
	.zero		1


	//----- nvinfo : EIATTR_SYSCALL_OFFSETS
	.align		4
        /*00f4*/ 	.byte	0x04, 0x46
        /*00f6*/ 	.short	(.L_45 - .L_44)


	//   ....[0]....
.L_44:
        /*00f8*/ 	.word	0x00006540


	//   ....[1]....
        /*00fc*/ 	.word	0x00006630


	//   ....[2]....
        /*0100*/ 	.word	0x00006d90


	//   ....[3]....
        /*0104*/ 	.word	0x00007a10


	//   ....[4]....
        /*0108*/ 	.word	0x00008670


	//   ....[5]....
        /*010c*/ 	.word	0x000092d0


	//----- nvinfo : EIATTR_MBARRIER_INSTR_OFFSETS
	.align		4
.L_45:
        /*0110*/ 	.byte	0x04, 0x39
        /*0112*/ 	.short	(.L_47 - .L_46)


	//   ....[0]....
.L_46:
        /*0114*/ 	.word	0x00000640
        /*0118*/ 	.word	0x000000ff
        /*011c*/ 	.word	0x00000000
        /*0120*/ 	.short	0x0100
        /*0122*/ 	.byte	0x04
	.zero		1


	//   ....[1]....
        /*0124*/ 	.word	0x00000650
        /*0128*/ 	.word	0x000000ff
        /*012c*/ 	.word	0x00000020
        /*0130*/ 	.short	0x0100
        /*0132*/ 	.byte	0x04
	.zero		1


	//   ....[2]....
        /*0134*/ 	.word	0x00000660
        /*0138*/ 	.word	0x000000ff
        /*013c*/ 	.word	0x00000008
        /*0140*/ 	.short	0x0100
        /*0142*/ 	.byte	0x04
	.zero		1


	//   ....[3]....
        /*0144*/ 	.word	0x00000670
        /*0148*/ 	.word	0x000000ff
        /*014c*/ 	.word	0x00000028
        /*0150*/ 	.short	0x0100
        /*0152*/ 	.byte	0x04
	.zero		1


	//   ....[4]....
        /*0154*/ 	.word	0x00000680
        /*0158*/ 	.word	0x000000ff
        /*015c*/ 	.word	0x00000010
        /*0160*/ 	.short	0x0100
        /*0162*/ 	.byte	0x04
	.zero		1


	//   ....[5]....
        /*0164*/ 	.word	0x00000690
        /*0168*/ 	.word	0x000000ff
        /*016c*/ 	.word	0x00000030
        /*0170*/ 	.short	0x0100
        /*0172*/ 	.byte	0x04
	.zero		1


	//   ....[6]....
        /*0174*/ 	.word	0x000006a0
        /*0178*/ 	.word	0x000000ff
        /*017c*/ 	.word	0x00000018
        /*0180*/ 	.short	0x0100
        /*0182*/ 	.byte	0x04
	.zero		1


	//   ....[7]....
        /*0184*/ 	.word	0x000006b0
        /*0188*/ 	.word	0x000000ff
        /*018c*/ 	.word	0x00000038
        /*0190*/ 	.short	0x0100
        /*0192*/ 	.byte	0x04
	.zero		1


	//   ....[8]....
        /*0194*/ 	.word	0x000007d0
        /*0198*/ 	.word	0x000000ff
        /*019c*/ 	.word	0x00000040
        /*01a0*/ 	.short	0x0100
        /*01a2*/ 	.byte	0x04
	.zero		1


	//   ....[9]....
        /*01a4*/ 	.word	0x000007e0
        /*01a8*/ 	.word	0x000000ff
        /*01ac*/ 	.word	0x00000060
        /*01b0*/ 	.short	0x0100
        /*01b2*/ 	.byte	0x04
	.zero		1


	//   ....[10]....
        /*01b4*/ 	.word	0x000007f0
        /*01b8*/ 	.word	0x000000ff
        /*01bc*/ 	.word	0x00000048
        /*01c0*/ 	.short	0x0100
        /*01c2*/ 	.byte	0x04
	.zero		1


	//   ....[11]....
        /*01c4*/ 	.word	0x00000800
        /*01c8*/ 	.word	0x000000ff
        /*01cc*/ 	.word	0x00000068
        /*01d0*/ 	.short	0x0100
        /*01d2*/ 	.byte	0x04
	.zero		1


	//   ....[12]....
        /*01d4*/ 	.word	0x00000810
        /*01d8*/ 	.word	0x000000ff
        /*01dc*/ 	.word	0x00000050
        /*01e0*/ 	.short	0x0100
        /*01e2*/ 	.byte	0x04
	.zero		1


	//   ....[13]....
        /*01e4*/ 	.word	0x00000820
        /*01e8*/ 	.word	0x000000ff
        /*01ec*/ 	.word	0x00000070
        /*01f0*/ 	.short	0x0100
        /*01f2*/ 	.byte	0x04
	.zero		1


	//   ....[14]....
        /*01f4*/ 	.word	0x00000830
        /*01f8*/ 	.word	0x000000ff
        /*01fc*/ 	.word	0x00000058
        /*0200*/ 	.short	0x0100
        /*0202*/ 	.byte	0x04
	.zero		1


	//   ....[15]....
        /*0204*/ 	.word	0x00000840
        /*0208*/ 	.word	0x000000ff
        /*020c*/ 	.word	0x00000078
        /*0210*/ 	.short	0x0100
        /*0212*/ 	.byte	0x04
	.zero		1


	//   ....[16]....
        /*0214*/ 	.word	0x00000920
        /*0218*/ 	.word	0x000000ff
        /*021c*/ 	.word	0x00000080
        /*0220*/ 	.short	0x0100
        /*0222*/ 	.byte	0x06
	.zero		1


	//   ....[17]....
        /*0224*/ 	.word	0x00000930
        /*0228*/ 	.word	0x000000ff
        /*022c*/ 	.word	0x00000088
        /*0230*/ 	.short	0x0100
        /*0232*/ 	.byte	0x06
	.zero		1


	//   ....[18]....
        /*0234*/ 	.word	0x00000a60
        /*0238*/ 	.word	0x000000ff
        /*023c*/ 	.word	0x00000090
        /*0240*/ 	.short	0x0100
        /*0242*/ 	.byte	0x06
	.zero		1


	//   ....[19]....
        /*0244*/ 	.word	0x00000a70
        /*0248*/ 	.word	0x000000ff
        /*024c*/ 	.word	0x000000a0
        /*0250*/ 	.short	0x0100
        /*0252*/ 	.byte	0x06
	.zero		1


	//   ....[20]....
        /*0254*/ 	.word	0x00000a80
        /*0258*/ 	.word	0x000000ff
        /*025c*/ 	.word	0x00000098
        /*0260*/ 	.short	0x0100
        /*0262*/ 	.byte	0x06
	.zero		1


	//   ....[21]....
        /*0264*/ 	.word	0x00000a90
        /*0268*/ 	.word	0x000000ff
        /*026c*/ 	.word	0x000000a8
        /*0270*/ 	.short	0x0100
        /*0272*/ 	.byte	0x06
	.zero		1


	//   ....[22]....
        /*0274*/ 	.word	0x00000bb0
        /*0278*/ 	.word	0x000000ff
        /*027c*/ 	.word	0x000000b0
        /*0280*/ 	.short	0x0100
        /*0282*/ 	.byte	0x04
	.zero		1


	//   ....[23]....
        /*0284*/ 	.word	0x00000bc0
        /*0288*/ 	.word	0x000000ff
        /*028c*/ 	.word	0x000000d0
        /*0290*/ 	.short	0x0100
        /*0292*/ 	.byte	0x04
	.zero		1


	//   ....[24]....
        /*0294*/ 	.word	0x00000bd0
        /*0298*/ 	.word	0x000000ff
        /*029c*/ 	.word	0x000000b8
        /*02a0*/ 	.short	0x0100
        /*02a2*/ 	.byte	0x04
	.zero		1


	//   ....[25]....
        /*02a4*/ 	.word	0x00000be0
        /*02a8*/ 	.word	0x000000ff
        /*02ac*/ 	.word	0x000000d8
        /*02b0*/ 	.short	0x0100
        /*02b2*/ 	.byte	0x04
	.zero		1


	//   ....[26]....
        /*02b4*/ 	.word	0x00000bf0
        /*02b8*/ 	.word	0x000000ff
        /*02bc*/ 	.word	0x000000c0
        /*02c0*/ 	.short	0x0100
        /*02c2*/ 	.byte	0x04
	.zero		1


	//   ....[27]....
        /*02c4*/ 	.word	0x00000c00
        /*02c8*/ 	.word	0x000000ff
        /*02cc*/ 	.word	0x000000e0
        /*02d0*/ 	.short	0x0100
        /*02d2*/ 	.byte	0x04
	.zero		1


	//   ....[28]....
        /*02d4*/ 	.word	0x00000c10
        /*02d8*/ 	.word	0x000000ff
        /*02dc*/ 	.word	0x000000c8
        /*02e0*/ 	.short	0x0100
        /*02e2*/ 	.byte	0x04
	.zero		1


	//   ....[29]....
        /*02e4*/ 	.word	0x00000c20
        /*02e8*/ 	.word	0x000000ff
        /*02ec*/ 	.word	0x000000e8
        /*02f0*/ 	.short	0x0100
        /*02f2*/ 	.byte	0x04
	.zero		1


	//   ....[30]....
        /*02f4*/ 	.word	0x00000d10
        /*02f8*/ 	.word	0x000000ff
        /*02fc*/ 	.word	0x000000f0
        /*0300*/ 	.short	0x0100
        /*0302*/ 	.byte	0x04
	.zero		1


	//   ....[31]....
        /*0304*/ 	.word	0x00000d20
        /*0308*/ 	.word	0x000000ff
        /*030c*/ 	.word	0x00000100
        /*0310*/ 	.short	0x0100
        /*0312*/ 	.byte	0x04
	.zero		1


	//   ....[32]....
        /*0314*/ 	.word	0x00000d30
        /*0318*/ 	.word	0x000000ff
        /*031c*/ 	.word	0x000000f8
        /*0320*/ 	.short	0x0100
        /*0322*/ 	.byte	0x04
	.zero		1


	//   ....[33]....
        /*0324*/ 	.word	0x00000d40
        /*0328*/ 	.word	0x000000ff
        /*032c*/ 	.word	0x00000108
        /*0330*/ 	.short	0x0100
        /*0332*/ 	.byte	0x04
	.zero		1


	//   ....[34]....
        /*0334*/ 	.word	0x00000e40
        /*0338*/ 	.word	0x000000ff
        /*033c*/ 	.word	0x00000110
        /*0340*/ 	.short	0x0100
        /*0342*/ 	.byte	0x06
	.zero		1


	//   ....[35]....
        /*0344*/ 	.word	0x00001b80
        /*0348*/ 	.word	0x00000003
        /*034c*/ 	.word	0x00000100
        /*0350*/ 	.short	0x010a
        /*0352*/ 	.byte	0xff
	.zero		1


	//   ....[36]....
        /*0354*/ 	.word	0x00001bb0
        /*0358*/ 	.word	0x00000003
        /*035c*/ 	.word	0x000000f0
        /*0360*/ 	.short	0x0101
        /*0362*/ 	.byte	0xff
	.zero		1


	//   ....[37]....
        /*0364*/ 	.word	0x00001c70
        /*0368*/ 	.word	0x000000ff
        /*036c*/ 	.word	0x00000020
        /*0370*/ 	.short	0x010a
        /*0372*/ 	.byte	0x04
	.zero		1


	//   ....[38]....
        /*0374*/ 	.word	0x00001d40
        /*0378*/ 	.word	0x000000ff
        /*037c*/ 	.word	0x00000020
        /*0380*/ 	.short	0x010a
        /*0382*/ 	.byte	0x05
	.zero		1


	//   ....[39]....
        /*0384*/ 	.word	0x00001ea0
        /*0388*/ 	.word	0x000000ff
        /*038c*/ 	.word	0x00000020
        /*0390*/ 	.short	0x010a
        /*0392*/ 	.byte	0x04
	.zero		1


	//   ....[40]....
        /*0394*/ 	.word	0x00002150
        /*0398*/ 	.word	0x000000ff
        /*039c*/ 	.word	0x00000088
        /*03a0*/ 	.short	0x0101
        /*03a2*/ 	.byte	0x15
	.zero		1


	//   ....[41]....
        /*03a4*/ 	.word	0x00002170
        /*03a8*/ 	.word	0x000000ff
        /*03ac*/ 	.word	0x00000020
        /*03b0*/ 	.short	0x010a
        /*03b2*/ 	.byte	0x04
	.zero		1


	//   ....[42]....
        /*03b4*/ 	.word	0x000021f0
        /*03b8*/ 	.word	0x000000ff
        /*03bc*/ 	.word	0x00000020
        /*03c0*/ 	.short	0x010a
        /*03c2*/ 	.byte	0x06
	.zero		1


	//   ....[43]....
        /*03c4*/ 	.word	0x00002330
        /*03c8*/ 	.word	0x000000ff
        /*03cc*/ 	.word	0x00000020
        /*03d0*/ 	.short	0x010a
        /*03d2*/ 	.byte	0x04
	.zero		1


	//   ....[44]....
        /*03d4*/ 	.word	0x00002610
        /*03d8*/ 	.word	0x00000003
        /*03dc*/ 	.word	0x00000090
        /*03e0*/ 	.short	0x010a
        /*03e2*/ 	.byte	0xff
	.zero		1


	//   ....[45]....
        /*03e4*/ 	.word	0x00002760
        /*03e8*/ 	.word	0x00000000
        /*03ec*/ 	.word	0x00000000
        /*03f0*/ 	.short	0x0101
        /*03f2*/ 	.byte	0xff
	.zero		1


	//   ....[46]....
        /*03f4*/ 	.word	0x00002d10
        /*03f8*/ 	.word	0x000000ff
        /*03fc*/ 	.word	0x00000000
        /*0400*/ 	.short	0x010a
        /*0402*/ 	.byte	0x04
	.zero		1


	//   ....[47]....
        /*0404*/ 	.word	0x00002da0
        /*0408*/ 	.word	0x000000ff
        /*040c*/ 	.word	0x00000000
        /*0410*/ 	.short	0x010a
        /*0412*/ 	.byte	0x05
	.zero		1


	//   ....[48]....
        /*0414*/ 	.word	0x00002e30
        /*0418*/ 	.word	0x000000ff
        /*041c*/ 	.word	0x00000000
        /*0420*/ 	.short	0x010a
        /*0422*/ 	.byte	0x05
	.zero		1


	//   ....[49]....
        /*0424*/ 	.word	0x00002ed0
        /*0428*/ 	.word	0x00000000
        /*042c*/ 	.word	0x00000000
        /*0430*/ 	.short	0x010a
        /*0432*/ 	.byte	0xff
	.zero		1


	//   ....[50]....
        /*0434*/ 	.word	0x00002ff0
        /*0438*/ 	.word	0x00000002
        /*043c*/ 	.word	0x000000f0
        /*0440*/ 	.short	0x010a
        /*0442*/ 	.byte	0xff
	.zero		1


	//   ....[51]....
        /*0444*/ 	.word	0x00003050
        /*0448*/ 	.word	0x00000004
        /*044c*/ 	.word	0x00000000
        /*0450*/ 	.short	0x0101
        /*0452*/ 	.byte	0xff
	.zero		1


	//   ....[52]....
        /*0454*/ 	.word	0x00003070
        /*0458*/ 	.word	0x000000ff
        /*045c*/ 	.word	0x000000a0
        /*0460*/ 	.short	0x010a
        /*0462*/ 	.byte	0x04
	.zero		1


	//   ....[53]....
        /*0464*/ 	.word	0x00003190
        /*0468*/ 	.word	0x00000002
        /*046c*/ 	.word	0x00000090
        /*0470*/ 	.short	0x010a
        /*0472*/ 	.byte	0xff
	.zero		1


	//   ....[54]....
        /*0474*/ 	.word	0x000032a0
        /*0478*/ 	.word	0x00000002
        /*047c*/ 	.word	0x00000000
        /*0480*/ 	.short	0x0101
        /*0482*/ 	.byte	0xff
	.zero		1


	//   ....[55]....
        /*0484*/ 	.word	0x00003330
        /*0488*/ 	.word	0x000000ff
        /*048c*/ 	.word	0x000000a0
        /*0490*/ 	.short	0x0106
        /*0492*/ 	.byte	0x04
	.zero		1


	//   ....[56]....
        /*0494*/ 	.word	0x00003350
        /*0498*/ 	.word	0x000000ff
        /*049c*/ 	.word	0x000000a0
        /*04a0*/ 	.short	0x010a
        /*04a2*/ 	.byte	0x04
	.zero		1


	//   ....[57]....
        /*04a4*/ 	.word	0x000033e0
        /*04a8*/ 	.word	0x000000ff
        /*04ac*/ 	.word	0x000000a0
        /*04b0*/ 	.short	0x0106
        /*04b2*/ 	.byte	0x07
	.zero		1


	//   ....[58]....
        /*04b4*/ 	.word	0x00003420
        /*04b8*/ 	.word	0x00000000
        /*04bc*/ 	.word	0x000000a0
        /*04c0*/ 	.short	0x010a
        /*04c2*/ 	.byte	0xff
	.zero		1


	//   ....[59]....
        /*04c4*/ 	.word	0x00003660
        /*04c8*/ 	.word	0x000000ff
        /*04cc*/ 	.word	0x00000008
        /*04d0*/ 	.short	0x010a
        /*04d2*/ 	.byte	0x05
	.zero		1


	//   ....[60]....
        /*04d4*/ 	.word	0x00003680
        /*04d8*/ 	.word	0x000000ff
        /*04dc*/ 	.word	0x00000008
        /*04e0*/ 	.short	0x010a
        /*04e2*/ 	.byte	0x05
	.zero		1


	//   ....[61]....
        /*04e4*/ 	.word	0x00003810
        /*04e8*/ 	.word	0x000000ff
        /*04ec*/ 	.word	0x00000008
        /*04f0*/ 	.short	0x010a
        /*04f2*/ 	.byte	0x05
	.zero		1


	//   ....[62]....
        /*04f4*/ 	.word	0x00003830
        /*04f8*/ 	.word	0x000000ff
        /*04fc*/ 	.word	0x00000008
        /*0500*/ 	.short	0x010a
        /*0502*/ 	.byte	0x05
	.zero		1


	//   ....[63]....
        /*0504*/ 	.word	0x000038f0
        /*0508*/ 	.word	0x000000ff
        /*050c*/ 	.word	0x00000000
        /*0510*/ 	.short	0x0101
        /*0512*/ 	.byte	0x04
	.zero		1


	//   ....[64]....
        /*0514*/ 	.word	0x00003cb0
        /*0518*/ 	.word	0x00000000
        /*051c*/ 	.word	0x00000090
        /*0520*/ 	.short	0x010a
        /*0522*/ 	.byte	0xff
	.zero		1


	//   ....[65]....
        /*0524*/ 	.word	0x00003d70
        /*0528*/ 	.word	0x00000000
        /*052c*/ 	.word	0x00000000
        /*0530*/ 	.short	0x0101
        /*0532*/ 	.byte	0xff
	.zero		1


	//   ....[66]....
        /*0534*/ 	.word	0x00003e30
        /*0538*/ 	.word	0x000000ff
        /*053c*/ 	.word	0x00000000
        /*0540*/ 	.short	0x010a
        /*0542*/ 	.byte	0x04
	.zero		1


	//   ....[67]....
        /*0544*/ 	.word	0x00003e40
        /*0548*/ 	.word	0x000000ff
        /*054c*/ 	.word	0x000000d0
        /*0550*/ 	.short	0x010a
        /*0552*/ 	.byte	0x2e
	.zero		1


	//   ....[68]....
        /*0554*/ 	.word	0x00003ef0
        /*0558*/ 	.word	0x000000ff
        /*055c*/ 	.word	0x00000000
        /*0560*/ 	.short	0x010a
        /*0562*/ 	.byte	0x07
	.zero		1


	//   ....[69]....
        /*0564*/ 	.word	0x00004020
        /*0568*/ 	.word	0x000000ff
        /*056c*/ 	.word	0x00000000
        /*0570*/ 	.short	0x010a
        /*0572*/ 	.byte	0x04
	.zero		1


	//   ....[70]....
        /*0574*/ 	.word	0x00004460
        /*0578*/ 	.word	0x000000ff
        /*057c*/ 	.word	0x00000000
        /*0580*/ 	.short	0x010a
        /*0582*/ 	.byte	0x04
	.zero		1


	//   ....[71]....
        /*0584*/ 	.word	0x000044f0
        /*0588*/ 	.word	0x000000ff
        /*058c*/ 	.word	0x00000000
        /*0590*/ 	.short	0x010a
        /*0592*/ 	.byte	0x05
	.zero		1


	//   ....[72]....
        /*0594*/ 	.word	0x00004580
        /*0598*/ 	.word	0x000000ff
        /*059c*/ 	.word	0x00000000
        /*05a0*/ 	.short	0x010a
        /*05a2*/ 	.byte	0x05
	.zero		1


	//   ....[73]....
        /*05a4*/ 	.word	0x00004620
        /*05a8*/ 	.word	0x00000000
        /*05ac*/ 	.word	0x00000000
        /*05b0*/ 	.short	0x010a
        /*05b2*/ 	.byte	0xff
	.zero		1


	//   ....[74]....
        /*05b4*/ 	.word	0x00004660
        /*05b8*/ 	.word	0x00000000
        /*05bc*/ 	.word	0x00000000
        /*05c0*/ 	.short	0x010a
        /*05c2*/ 	.byte	0xff
	.zero		1


	//   ....[75]....
        /*05c4*/ 	.word	0x000046d0
        /*05c8*/ 	.word	0x000000ff
        /*05cc*/ 	.word	0x00000000
        /*05d0*/ 	.short	0x0101
        /*05d2*/ 	.byte	0x04
	.zero		1


	//   ....[76]....
        /*05d4*/ 	.word	0x00004710
        /*05d8*/ 	.word	0x000000ff
        /*05dc*/ 	.word	0x00000110
        /*05e0*/ 	.short	0x010a
        /*05e2*/ 	.byte	0x29
	.zero		1


	//   ....[77]....
        /*05e4*/ 	.word	0x00004760
        /*05e8*/ 	.word	0x000000ff
        /*05ec*/ 	.word	0x00000000
        /*05f0*/ 	.short	0x0101
        /*05f2*/ 	.byte	0x04
	.zero		1


	//   ....[78]....
        /*05f4*/ 	.word	0x00004c00
        /*05f8*/ 	.word	0x0000000c
        /*05fc*/ 	.word	0x00000090
        /*0600*/ 	.short	0x010a
        /*0602*/ 	.byte	0xff
	.zero		1


	//   ....[79]....
        /*0604*/ 	.word	0x00004d70
        /*0608*/ 	.word	0x00000000
        /*060c*/ 	.word	0x00000000
        /*0610*/ 	.short	0x0101
        /*0612*/ 	.byte	0xff
	.zero		1


	//   ....[80]....
        /*0614*/ 	.word	0x00005200
        /*0618*/ 	.word	0x000000ff
        /*061c*/ 	.word	0x00000088
        /*0620*/ 	.short	0x010a
        /*0622*/ 	.byte	0x15
	.zero		1


	//   ....[81]....
        /*0624*/ 	.word	0x00005380
        /*0628*/ 	.word	0x000000ff
        /*062c*/ 	.word	0x00000060
        /*0630*/ 	.short	0x010a
        /*0632*/ 	.byte	0x15
	.zero		1


	//   ....[82]....
        /*0634*/ 	.word	0x00005500
        /*0638*/ 	.word	0x000000ff
        /*063c*/ 	.word	0x00000040
        /*0640*/ 	.short	0x010b
        /*0642*/ 	.byte	0x15
	.zero		1


	//   ....[83]....
        /*0644*/ 	.word	0x00005510
        /*0648*/ 	.word	0x000000ff
        /*064c*/ 	.word	0x00000000
        /*0650*/ 	.short	0x0101
        /*0652*/ 	.byte	0x06
	.zero		1


	//   ....[84]....
        /*0654*/ 	.word	0x00005520
        /*0658*/ 	.word	0x000000ff
        /*065c*/ 	.word	0x00000068
        /*0660*/ 	.short	0x010a
        /*0662*/ 	.byte	0x15
	.zero		1


	//   ....[85]....
        /*0664*/ 	.word	0x00005680
        /*0668*/ 	.word	0x000000ff
        /*066c*/ 	.word	0x00000048
        /*0670*/ 	.short	0x010b
        /*0672*/ 	.byte	0x15
	.zero		1


	//   ....[86]....
        /*0674*/ 	.word	0x00005690
        /*0678*/ 	.word	0x000000ff
        /*067c*/ 	.word	0x00000000
        /*0680*/ 	.short	0x0101
        /*0682*/ 	.byte	0x06
	.zero		1


	//   ....[87]....
        /*0684*/ 	.word	0x000056a0
        /*0688*/ 	.word	0x000000ff
        /*068c*/ 	.word	0x00000070
        /*0690*/ 	.short	0x010a
        /*0692*/ 	.byte	0x15
	.zero		1


	//   ....[88]....
        /*0694*/ 	.word	0x000057f0
        /*0698*/ 	.word	0x000000ff
        /*069c*/ 	.word	0x00000050
        /*06a0*/ 	.short	0x010b
        /*06a2*/ 	.byte	0x15
	.zero		1


	//   ....[89]....
        /*06a4*/ 	.word	0x00005800
        /*06a8*/ 	.word	0x000000ff
        /*06ac*/ 	.word	0x00000000
        /*06b0*/ 	.short	0x0101
        /*06b2*/ 	.byte	0x06
	.zero		1


	//   ....[90]....
        /*06b4*/ 	.word	0x00005810
        /*06b8*/ 	.word	0x000000ff
        /*06bc*/ 	.word	0x00000078
        /*06c0*/ 	.short	0x010a
        /*06c2*/ 	.byte	0x15
	.zero		1


	//   ....[91]....
        /*06c4*/ 	.word	0x00005a00
        /*06c8*/ 	.word	0x000000ff
        /*06cc*/ 	.word	0x00000058
        /*06d0*/ 	.short	0x010b
        /*06d2*/ 	.byte	0x15
	.zero		1


	//   ....[92]....
        /*06d4*/ 	.word	0x00005a10
        /*06d8*/ 	.word	0x000000ff
        /*06dc*/ 	.word	0x00000000
        /*06e0*/ 	.short	0x0101
        /*06e2*/ 	.byte	0x25
	.zero		1


	//   ....[93]....
        /*06e4*/ 	.word	0x00005a40
        /*06e8*/ 	.word	0x000000ff
        /*06ec*/ 	.word	0x00000060
        /*06f0*/ 	.short	0x010a
        /*06f2*/ 	.byte	0x15
	.zero		1


	//   ....[94]....
        /*06f4*/ 	.word	0x00005a60
        /*06f8*/ 	.word	0x000000ff
        /*06fc*/ 	.word	0x00000068
        /*0700*/ 	.short	0x010a
        /*0702*/ 	.byte	0x15
	.zero		1


	//   ....[95]....
        /*0704*/ 	.word	0x00005a80
        /*0708*/ 	.word	0x000000ff
        /*070c*/ 	.word	0x00000070
        /*0710*/ 	.short	0x010a
        /*0712*/ 	.byte	0x15
	.zero		1


	//   ....[96]....
        /*0714*/ 	.word	0x00005ac0
        /*0718*/ 	.word	0x00000000
        /*071c*/ 	.word	0x00000078
        /*0720*/ 	.short	0x010a
        /*0722*/ 	.byte	0xff
	.zero		1


	//   ....[97]....
        /*0724*/ 	.word	0x00005dd0
        /*0728*/ 	.word	0x00000003
        /*072c*/ 	.word	0x00000090
        /*0730*/ 	.short	0x010a
        /*0732*/ 	.byte	0xff
	.zero		1


	//   ....[98]....
        /*0734*/ 	.word	0x00005f50
        /*0738*/ 	.word	0x00000000
        /*073c*/ 	.word	0x00000000
        /*0740*/ 	.short	0x0101
        /*0742*/ 	.byte	0xff
	.zero		1


	//   ....[99]....
        /*0744*/ 	.word	0x00006a70
        /*0748*/ 	.word	0x000000ff
        /*074c*/ 	.word	0x00000040
        /*0750*/ 	.short	0x010a
        /*0752*/ 	.byte	0x2c
	.zero		1


	//   ....[100]....
        /*0754*/ 	.word	0x00006a90
        /*0758*/ 	.word	0x00000064
        /*075c*/ 	.word	0x000000b0
        /*0760*/ 	.short	0x010a
        /*0762*/ 	.byte	0xff
	.zero		1


	//   ....[101]....
        /*0764*/ 	.word	0x00006b80
        /*0768*/ 	.word	0x000000ff
        /*076c*/ 	.word	0x00000040
        /*0770*/ 	.short	0x010a
        /*0772*/ 	.byte	0x2c
	.zero		1


	//   ....[102]....
        /*0774*/ 	.word	0x00006c70
        /*0778*/ 	.word	0x00000064
        /*077c*/ 	.word	0x000000b0
        /*0780*/ 	.short	0x010a
        /*0782*/ 	.byte	0xff
	.zero		1


	//   ....[103]....
        /*0784*/ 	.word	0x00007740
        /*0788*/ 	.word	0x00000000
        /*078c*/ 	.word	0x00000000
        /*0790*/ 	.short	0x0101
        /*0792*/ 	.byte	0xff
	.zero		1


	//   ....[104]....
        /*0794*/ 	.word	0x00007750
        /*0798*/ 	.word	0x00000003
        /*079c*/ 	.word	0x00000040
        /*07a0*/ 	.short	0x010a
        /*07a2*/ 	.byte	0xff
	.zero		1


	//   ....[105]....
        /*07a4*/ 	.word	0x00007830
        /*07a8*/ 	.word	0x00000003
        /*07ac*/ 	.word	0x00000040
        /*07b0*/ 	.short	0x010a
        /*07b2*/ 	.byte	0xff
	.zero		1


	//   ....[106]....
        /*07b4*/ 	.word	0x000083a0
        /*07b8*/ 	.word	0x0000003d
        /*07bc*/ 	.word	0x00000000
        /*07c0*/ 	.short	0x0101
        /*07c2*/ 	.byte	0xff
	.zero		1


	//   ....[107]....
        /*07c4*/ 	.word	0x000083c0
        /*07c8*/ 	.word	0x0000003e
        /*07cc*/ 	.word	0x00000040
        /*07d0*/ 	.short	0x010a
        /*07d2*/ 	.byte	0xff
	.zero		1


	//   ....[108]....
        /*07d4*/ 	.word	0x00008490
        /*07d8*/ 	.word	0x0000003e
        /*07dc*/ 	.word	0x00000040
        /*07e0*/ 	.short	0x010a
        /*07e2*/ 	.byte	0xff
	.zero		1


	//   ....[109]....
        /*07e4*/ 	.word	0x00009000
        /*07e8*/ 	.word	0x0000003d
        /*07ec*/ 	.word	0x00000000
        /*07f0*/ 	.short	0x0101
        /*07f2*/ 	.byte	0xff
	.zero		1


	//   ....[110]....
        /*07f4*/ 	.word	0x00009020
        /*07f8*/ 	.word	0x0000003e
        /*07fc*/ 	.word	0x00000040
        /*0800*/ 	.short	0x010a
        /*0802*/ 	.byte	0xff
	.zero		1


	//   ....[111]....
        /*0804*/ 	.word	0x000090f0
        /*0808*/ 	.word	0x0000003e
        /*080c*/ 	.word	0x00000040
        /*0810*/ 	.short	0x010a
        /*0812*/ 	.byte	0xff
	.zero		1


	//   ....[112]....
        /*0814*/ 	.word	0x000093c0
        /*0818*/ 	.word	0x00000074
        /*081c*/ 	.word	0x00000000
        /*0820*/ 	.short	0x0101
        /*0822*/ 	.byte	0xff
	.zero		1


	//   ....[113]....
        /*0824*/ 	.word	0x00009cb0
        /*0828*/ 	.word	0x00000002
        /*082c*/ 	.word	0x00000000
        /*0830*/ 	.short	0x0101
        /*0832*/ 	.byte	0xff
	.zero		1


	//   ....[114]....
        /*0834*/ 	.word	0x00009f50
        /*0838*/ 	.word	0x000000ff
        /*083c*/ 	.word	0x00000000
        /*0840*/ 	.short	0x0101
        /*0842*/ 	.byte	0x06
	.zero		1


	//   ....[115]....
        /*0844*/ 	.word	0x00009f70
        /*0848*/ 	.word	0x00000003
        /*084c*/ 	.word	0x00000100
        /*0850*/ 	.short	0x010a
        /*0852*/ 	.byte	0xff
	.zero		1


	//   ....[116]....
        /*0854*/ 	.word	0x00009fd0
        /*0858*/ 	.word	0x00000000
        /*085c*/ 	.word	0x00000020
        /*0860*/ 	.short	0x010a
        /*0862*/ 	.byte	0xff
	.zero		1


	//   ....[117]....
        /*0864*/ 	.word	0x0000a030
        /*0868*/ 	.word	0x00000000
        /*086c*/ 	.word	0x00000020
        /*0870*/ 	.short	0x010a
        /*0872*/ 	.byte	0xff
	.zero		1


	//   ....[118]....
        /*0874*/ 	.word	0x0000a080
        /*0878*/ 	.word	0x00000003
        /*087c*/ 	.word	0x00000090
        /*0880*/ 	.short	0x010a
        /*0882*/ 	.byte	0xff
	.zero		1


	//   ....[119]....
        /*0884*/ 	.word	0x0000a0e0
        /*0888*/ 	.word	0x00000000
        /*088c*/ 	.word	0x00000000
        /*0890*/ 	.short	0x010a
        /*0892*/ 	.byte	0xff
	.zero		1


	//   ....[120]....
        /*0894*/ 	.word	0x0000a140
        /*0898*/ 	.word	0x00000000
        /*089c*/ 	.word	0x00000000
        /*08a0*/ 	.short	0x010a
        /*08a2*/ 	.byte	0xff
	.zero		1


	//   ....[121]....
        /*08a4*/ 	.word	0x0000a1a0
        /*08a8*/ 	.word	0x00000000
        /*08ac*/ 	.word	0x00000000
        /*08b0*/ 	.short	0x010a
        /*08b2*/ 	.byte	0xff
	.zero		1


	//   ....[122]....
        /*08b4*/ 	.word	0x0000a1f0
        /*08b8*/ 	.word	0x00000002
        /*08bc*/ 	.word	0x000000f0
        /*08c0*/ 	.short	0x010a
        /*08c2*/ 	.byte	0xff
	.zero		1


	//   ....[123]....
        /*08c4*/ 	.word	0x0000a250
        /*08c8*/ 	.word	0x00000002
        /*08cc*/ 	.word	0x000000a0
        /*08d0*/ 	.short	0x010a
        /*08d2*/ 	.byte	0xff
	.zero		1


	//   ....[124]....
        /*08d4*/ 	.word	0x0000a2a0
        /*08d8*/ 	.word	0x00000002
        /*08dc*/ 	.word	0x00000090
        /*08e0*/ 	.short	0x010a
        /*08e2*/ 	.byte	0xff
	.zero		1


	//   ....[125]....
        /*08e4*/ 	.word	0x0000a300
        /*08e8*/ 	.word	0x00000000
        /*08ec*/ 	.word	0x000000a0
        /*08f0*/ 	.short	0x010a
        /*08f2*/ 	.byte	0xff
	.zero		1


	//   ....[126]....
        /*08f4*/ 	.word	0x0000a360
        /*08f8*/ 	.word	0x00000000
        /*08fc*/ 	.word	0x00000008
        /*0900*/ 	.short	0x010a
        /*0902*/ 	.byte	0xff
	.zero		1


	//   ....[127]....
        /*0904*/ 	.word	0x0000a450
        /*0908*/ 	.word	0x00000000
        /*090c*/ 	.word	0x00000008
        /*0910*/ 	.short	0x010a
        /*0912*/ 	.byte	0xff
	.zero		1


	//   ....[128]....
        /*0914*/ 	.word	0x0000a4a0
        /*0918*/ 	.word	0x00000000
        /*091c*/ 	.word	0x00000090
        /*0920*/ 	.short	0x010a
        /*0922*/ 	.byte	0xff
	.zero		1


	//   ....[129]....
        /*0924*/ 	.word	0x0000a500
        /*0928*/ 	.word	0x00000000
        /*092c*/ 	.word	0x000000d0
        /*0930*/ 	.short	0x010a
        /*0932*/ 	.byte	0xff
	.zero		1


	//   ....[130]....
        /*0934*/ 	.word	0x0000a560
        /*0938*/ 	.word	0x00000000
        /*093c*/ 	.word	0x00000000
        /*0940*/ 	.short	0x010a
        /*0942*/ 	.byte	0xff
	.zero		1


	//   ....[131]....
        /*0944*/ 	.word	0x0000a5c0
        /*0948*/ 	.word	0x00000000
        /*094c*/ 	.word	0x00000000
        /*0950*/ 	.short	0x010a
        /*0952*/ 	.byte	0xff
	.zero		1


	//   ....[132]....
        /*0954*/ 	.word	0x0000a620
        /*0958*/ 	.word	0x00000000
        /*095c*/ 	.word	0x00000000
        /*0960*/ 	.short	0x010a
        /*0962*/ 	.byte	0xff
	.zero		1


	//   ....[133]....
        /*0964*/ 	.word	0x0000a680
        /*0968*/ 	.word	0x00000000
        /*096c*/ 	.word	0x00000000
        /*0970*/ 	.short	0x010a
        /*0972*/ 	.byte	0xff
	.zero		1


	//   ....[134]....
        /*0974*/ 	.word	0x0000a6e0
        /*0978*/ 	.word	0x00000000
        /*097c*/ 	.word	0x00000110
        /*0980*/ 	.short	0x010a
        /*0982*/ 	.byte	0xff
	.zero		1


	//   ....[135]....
        /*0984*/ 	.word	0x0000a730
        /*0988*/ 	.word	0x0000000c
        /*098c*/ 	.word	0x00000090
        /*0990*/ 	.short	0x010a
        /*0992*/ 	.byte	0xff
	.zero		1


	//   ....[136]....
        /*0994*/ 	.word	0x0000a790
        /*0998*/ 	.word	0x00000000
        /*099c*/ 	.word	0x00000088
        /*09a0*/ 	.short	0x010a
        /*09a2*/ 	.byte	0xff
	.zero		1


	//   ....[137]....
        /*09a4*/ 	.word	0x0000a7f0
        /*09a8*/ 	.word	0x00000000
        /*09ac*/ 	.word	0x00000060
        /*09b0*/ 	.short	0x010a
        /*09b2*/ 	.byte	0xff
	.zero		1


	//   ....[138]....
        /*09b4*/ 	.word	0x0000a850
        /*09b8*/ 	.word	0x00000000
        /*09bc*/ 	.word	0x00000068
        /*09c0*/ 	.short	0x010a
        /*09c2*/ 	.byte	0xff
	.zero		1


	//   ....[139]....
        /*09c4*/ 	.word	0x0000a8b0
        /*09c8*/ 	.word	0x00000000
        /*09cc*/ 	.word	0x00000070
        /*09d0*/ 	.short	0x010a
        /*09d2*/ 	.byte	0xff
	.zero		1


	//   ....[140]....
        /*09d4*/ 	.word	0x0000a910
        /*09d8*/ 	.word	0x00000000
        /*09dc*/ 	.word	0x00000078
        /*09e0*/ 	.short	0x010a
        /*09e2*/ 	.byte	0xff
	.zero		1


	//   ....[141]....
        /*09e4*/ 	.word	0x0000a970
        /*09e8*/ 	.word	0x00000000
        /*09ec*/ 	.word	0x00000060
        /*09f0*/ 	.short	0x010a
        /*09f2*/ 	.byte	0xff
	.zero		1


	//   ....[142]....
        /*09f4*/ 	.word	0x0000a9d0
        /*09f8*/ 	.word	0x00000000
        /*09fc*/ 	.word	0x00000068
        /*0a00*/ 	.short	0x010a
        /*0a02*/ 	.byte	0xff
	.zero		1


	//   ....[143]....
        /*0a04*/ 	.word	0x0000aa30
        /*0a08*/ 	.word	0x00000000
        /*0a0c*/ 	.word	0x00000070
        /*0a10*/ 	.short	0x010a
        /*0a12*/ 	.byte	0xff
	.zero		1


	//   ....[144]....
        /*0a14*/ 	.word	0x0000aa80
        /*0a18*/ 	.word	0x00000003
        /*0a1c*/ 	.word	0x00000090
        /*0a20*/ 	.short	0x010a
        /*0a22*/ 	.byte	0xff
	.zero		1


	//   ....[145]....
        /*0a24*/ 	.word	0x0000aae0
        /*0a28*/ 	.word	0x00000000
        /*0a2c*/ 	.word	0x00000040
        /*0a30*/ 	.short	0x010a
        /*0a32*/ 	.byte	0xff
	.zero		1


	//   ....[146]....
        /*0a34*/ 	.word	0x0000ab30
        /*0a38*/ 	.word	0x00000064
        /*0a3c*/ 	.word	0x000000b0
        /*0a40*/ 	.short	0x010a
        /*0a42*/ 	.byte	0xff
	.zero		1


	//   ....[147]....
        /*0a44*/ 	.word	0x0000ab80
        /*0a48*/ 	.word	0x00000003
        /*0a4c*/ 	.word	0x00000040
        /*0a50*/ 	.short	0x010a
        /*0a52*/ 	.byte	0xff
	.zero		1


	//   ....[148]....
        /*0a54*/ 	.word	0x0000abd0
        /*0a58*/ 	.word	0x0000003e
        /*0a5c*/ 	.word	0x00000040
        /*0a60*/ 	.short	0x010a
        /*0a62*/ 	.byte	0xff
	.zero		1


	//   ....[149]....
        /*0a64*/ 	.word	0x0000ac20
        /*0a68*/ 	.word	0x0000003e
        /*0a6c*/ 	.word	0x00000040
        /*0a70*/ 	.short	0x010a
        /*0a72*/ 	.byte	0xff
	.zero		1


	//----- nvinfo : EIATTR_NUM_MBARRIERS
	.align		4
.L_47:
        /*0a74*/ 	.byte	0x03, 0x38
        /*0a76*/ 	.short	0x0023


	//----- nvinfo : EIATTR_EXIT_INSTR_OFFSETS
	.align		4
        /*0a78*/ 	.byte	0x04, 0x1c
        /*0a7a*/ 	.short	(.L_49 - .L_48)


	//   ....[0]....
.L_48:
        /*0a7c*/ 	.word	0x00002f00


	//   ....[1]....
        /*0a80*/ 	.word	0x000033f0


	//   ....[2]....
        /*0a84*/ 	.word	0x00003450


	//   ....[3]....
        /*0a88*/ 	.word	0x00004990


	//   ....[4]....
        /*0a8c*/ 	.word	0x00005af0


	//   ....[5]....
        /*0a90*/ 	.word	0x00005b30


	//   ....[6]....
        /*0a94*/ 	.word	0x00009e50


	//   ....[7]....
        /*0a98*/ 	.word	0x00009ec0


	//   ....[8]....
        /*0a9c*/ 	.word	0x00009ef0


	//   ....[9]....
        /*0aa0*/ 	.word	0x00009f60


	//----- nvinfo : EIATTR_MAX_THREADS
	.align		4
.L_49:
        /*0aa4*/ 	.byte	0x04, 0x05
        /*0aa6*/ 	.short	(.L_51 - .L_50)
.L_50:
        /*0aa8*/ 	.word	0x00000100
        /*0aac*/ 	.word	0x00000001
        /*0ab0*/ 	.word	0x00000001


	//----- nvinfo : EIATTR_CRS_STACK_SIZE
	.align		4
.L_51:
        /*0ab4*/ 	.byte	0x04, 0x1e
        /*0ab6*/ 	.short	(.L_53 - .L_52)
.L_52:
        /*0ab8*/ 	.word	0x00000000


	//----- nvinfo : EIATTR_CBANK_PARAM_SIZE
	.align		4
.L_53:
        /*0abc*/ 	.byte	0x03, 0x19
        /*0abe*/ 	.short	0x0800


	//----- nvinfo : EIATTR_PARAM_CBANK
	.align		4
        /*0ac0*/ 	.byte	0x04, 0x0a
        /*0ac2*/ 	.short	(.L_55 - .L_54)
	.align		4
.L_54:
        /*0ac4*/ 	.word	index@(.nv.constant0._ZN7cutlass13device_kernelINS_4gemm6kernel13GemmUniversalIN4cute5tupleIJiiiiEEENS1_10collective13CollectiveMmaINS1_35MainloopSm100TmaUmmaWarpSpecializedILi4ELi2ELi4ENS5_IJNS4_1CILi4EEENSA_ILi2EEENSA_ILi1EEEEEEEENS5_IJNSA_ILi256EEENSA_ILi128EEESH_EEENS_6half_tENS5_IJlSD_lEEESJ_SK_NS4_8TiledMMAINS4_8MMA_AtomIJNS4_26SM100_MMA_F16BF16_2x1SM_SSISJ_SJ_fLi256ELi128ELNS4_4UMMA5MajorE0ELSP_0ELNSO_7ScaleInE0ELSQ_0EEEEEENS4_6LayoutINS5_IJSD_SD_SD_EEENS5_IJNSA_ILi0EEESV_SV_EEEEENS5_IJNS4_10UnderscoreESY_SY_EEEEENS4_28SM100_TMA_2SM_LOAD_MULTICASTENS4_14ComposedLayoutINS4_7SwizzleILi3ELi4ELi3EEENS4_18smem_ptr_flag_bitsILi16EEENST_INS5_IJNSA_ILi8EEENSA_ILi64EEEEEENS5_IJS18_SD_EEEEEEEvNS4_8identityES11_S1C_vS1D_EENS_8epilogue10collective18CollectiveEpilogueINS1F_23Sm100TmaWarpSpecializedILi4ELi2ELi32ELb1ELb0EEEJNS5_IJSH_SH_SH_EEENS5_IJNST_ISH_SD_EENST_INSA_ILi32EEESD_EEEEESJ_SK_SJ_SK_NS1F_6fusion15FusionCallbacksIS1J_NS1P_17LinearCombinationISJ_fSJ_fLNS_15FloatRoundStyleE2EEES1K_S1O_JEEENS4_5SM1004TMEM4LOAD26SM100_TMEM_LOAD_32dp32b32xENS4_13SM90_TMA_LOADENS12_INS13_ILi2ELi4ELi3EEES16_NST_INS5_IJS17_S1M_EEENS5_IJS1M_SD_EEEEEEENS4_39AutoVectorizingCopyWithAssumedAlignmentILi128EEENS4_14SM90_TMA_STOREES24_S26_S26_EEEvvEEEEvNT_6ParamsE)
        /*0ac8*/ 	.short	0x0380
        /*0aca*/ 	.short	0x0800


	//----- nvinfo : EIATTR_SW_WAR
	.align		4
.L_55:
        /*0acc*/ 	.byte	0x04, 0x36
        /*0ace*/ 	.short	(.L_57 - .L_56)
.L_56:
        /*0ad0*/ 	.word	0x00000008
.L_57:


//--------------------- .nv.callgraph             --------------------------
	.section	.nv.callgraph,"",@"SHT_CUDA_CALLGRAPH"
	.align	4
	.sectionentsize	8
	.align		4
        /*0000*/ 	.word	0x00000000
	.align		4
        /*0004*/ 	.word	0xffffffff
	.align		4
        /*0008*/ 	.word	index@(_ZN7cutlass13device_kernelINS_4gemm6kernel13GemmUniversalIN4cute5tupleIJiiiiEEENS1_10collective13CollectiveMmaINS1_35MainloopSm100TmaUmmaWarpSpecializedILi4ELi2ELi4ENS5_IJNS4_1CILi4EEENSA_ILi2EEENSA_ILi1EEEEEEEENS5_IJNSA_ILi256EEENSA_ILi128EEESH_EEENS_6half_tENS5_IJlSD_lEEESJ_SK_NS4_8TiledMMAINS4_8MMA_AtomIJNS4_26SM100_MMA_F16BF16_2x1SM_SSISJ_SJ_fLi256ELi128ELNS4_4UMMA5MajorE0ELSP_0ELNSO_7ScaleInE0ELSQ_0EEEEEENS4_6LayoutINS5_IJSD_SD_SD_EEENS5_IJNSA_ILi0EEESV_SV_EEEEENS5_IJNS4_10UnderscoreESY_SY_EEEEENS4_28SM100_TMA_2SM_LOAD_MULTICASTENS4_14ComposedLayoutINS4_7SwizzleILi3ELi4ELi3EEENS4_18smem_ptr_flag_bitsILi16EEENST_INS5_IJNSA_ILi8EEENSA_ILi64EEEEEENS5_IJS18_SD_EEEEEEEvNS4_8identityES11_S1C_vS1D_EENS_8epilogue10collective18CollectiveEpilogueINS1F_23Sm100TmaWarpSpecializedILi4ELi2ELi32ELb1ELb0EEEJNS5_IJSH_SH_SH_EEENS5_IJNST_ISH_SD_EENST_INSA_ILi32EEESD_EEEEESJ_SK_SJ_SK_NS1F_6fusion15FusionCallbacksIS1J_NS1P_17LinearCombinationISJ_fSJ_fLNS_15FloatRoundStyleE2EEES1K_S1O_JEEENS4_5SM1004TMEM4LOAD26SM100_TMEM_LOAD_32dp32b32xENS4_13SM90_TMA_LOADENS12_INS13_ILi2ELi4ELi3EEES16_NST_INS5_IJS17_S1M_EEENS5_IJS1M_SD_EEEEEEENS4_39AutoVectorizingCopyWithAssumedAlignmentILi128EEENS4_14SM90_TMA_STOREES24_S26_S26_EEEvvEEEEvNT_6ParamsE)
	.align		4
        /*000c*/ 	.word	index@(__assertfail)
	.align		4
        /*0010*/ 	.word	0x00000000
	.align		4
        /*0014*/ 	.word	0xfffffffe
	.align		4
        /*0018*/ 	.word	0x00000000
	.align		4
        /*001c*/ 	.word	0xfffffffd
	.align		4
        /*0020*/ 	.word	0x00000000
	.align		4
        /*0024*/ 	.word	0xfffffffc


//--------------------- .nv.constant4             --------------------------
	.section	.nv.constant4,"a",@progbits
	.align	8
	.align		8
.nv.constant4:
        /*0000*/ 	.dword	__assertfail
	.align		8
        /*0008*/ 	.dword	__unnamed_1
	.align		8
        /*0010*/ 	.dword	__unnamed_2
	.align		8
        /*0018*/ 	.dword	_ZN40_INTERNAL_d54ee577_4_k_cu_213aebdb_307834cuda3std3__45__cpo5beginE
	.align		8
        /*0020*/ 	.dword	_ZN40_INTERNAL_d54ee577_4_k_cu_213aebdb_307834cuda3std3__45__cpo3endE
	.align		8
        /*0028*/ 	.dword	_ZN40_INTERNAL_d54ee577_4_k_cu_213aebdb_307834cuda3std3__45__cpo6cbeginE
	.align		8
        /*0030*/ 	.dword	_ZN40_INTERNAL_d54ee577_4_k_cu_213aebdb_307834cuda3std3__45__cpo4cendE
	.align		8
        /*0038*/ 	.dword	_ZN40_INTERNAL_d54ee577_4_k_cu_213aebdb_307834cuda3std3__442_GLOBAL__N__d54ee577_4_k_cu_213aebdb_307836ignoreE
	.align		8
        /*0040*/ 	.dword	_ZN40_INTERNAL_d54ee577_4_k_cu_213aebdb_307834cuda3std3__419piecewise_constructE
	.align		8
        /*0048*/ 	.dword	_ZN40_INTERNAL_d54ee577_4_k_cu_213aebdb_307834cuda3std3__48in_placeE
	.align		8
        /*0050*/ 	.dword	_ZN40_INTERNAL_d54ee577_4_k_cu_213aebdb_307834cuda3std6ranges3__45__cpo4swapE
	.align		8
        /*0058*/ 	.dword	_ZN40_INTERNAL_d54ee577_4_k_cu_213aebdb_307834cuda3std6ranges3__45__cpo9iter_moveE
	.align		8
        /*0060*/ 	.dword	_ZN40_INTERNAL_d54ee577_4_k_cu_213aebdb_307834cute7productE
	.align		8
        /*0068*/ 	.dword	_ZN40_INTERNAL_d54ee577_4_k_cu_213aebdb_307834cute1_E
	.align		8
        /*0070*/ 	.dword	$str$25
	.align		8
        /*0078*/ 	.dword	$str$26
	.align		8
        /*0080*/ 	.dword	$str$27
	.align		8
        /*0088*/ 	.dword	$str$28


//--------------------- .text._ZN7cutlass13device_kernelINS_4gemm6kernel13GemmUniversalIN4cute5tupleIJiiiiEEENS1_10collective13CollectiveMmaINS1_35MainloopSm100TmaUmmaWarpSpecializedILi4ELi2ELi4ENS5_IJNS4_1CILi4EEENSA_ILi2EEENSA_ILi1EEEEEEEENS5_IJNSA_ILi256EEENSA_ILi128EEESH_EEENS_6half_tENS5_IJlSD_lEEESJ_SK_NS4_8TiledMMAINS4_8MMA_AtomIJNS4_26SM100_MMA_F16BF16_2x1SM_SSISJ_SJ_fLi256ELi128ELNS4_4UMMA5MajorE0ELSP_0ELNSO_7ScaleInE0ELSQ_0EEEEEENS4_6LayoutINS5_IJSD_SD_SD_EEENS5_IJNSA_ILi0EEESV_SV_EEEEENS5_IJNS4_10UnderscoreESY_SY_EEEEENS4_28SM100_TMA_2SM_LOAD_MULTICASTENS4_14ComposedLayoutINS4_7SwizzleILi3ELi4ELi3EEENS4_18smem_ptr_flag_bitsILi16EEENST_INS5_IJNSA_ILi8EEENSA_ILi64EEEEEENS5_IJS18_SD_EEEEEEEvNS4_8identityES11_S1C_vS1D_EENS_8epilogue10collective18CollectiveEpilogueINS1F_23Sm100TmaWarpSpecializedILi4ELi2ELi32ELb1ELb0EEEJNS5_IJSH_SH_SH_EEENS5_IJNST_ISH_SD_EENST_INSA_ILi32EEESD_EEEEESJ_SK_SJ_SK_NS1F_6fusion15FusionCallbacksIS1J_NS1P_17LinearCombinationISJ_fSJ_fLNS_15FloatRoundStyleE2EEES1K_S1O_JEEENS4_5SM1004TMEM4LOAD26SM100_TMEM_LOAD_32dp32b32xENS4_13SM90_TMA_LOADENS12_INS13_ILi2ELi4ELi3EEES16_NST_INS5_IJS17_S1M_EEENS5_IJS1M_SD_EEEEEEENS4_39AutoVectorizingCopyWithAssumedAlignmentILi128EEENS4_14SM90_TMA_STOREES24_S26_S26_EEEvvEEEEvNT_6ParamsE --------------------------
	.section	.text._ZN7cutlass13device_kernelINS_4gemm6kernel13GemmUniversalIN4cute5tupleIJiiiiEEENS1_10collective13CollectiveMmaINS1_35MainloopSm100TmaUmmaWarpSpecializedILi4ELi2ELi4ENS5_IJNS4_1CILi4EEENSA_ILi2EEENSA_ILi1EEEEEEEENS5_IJNSA_ILi256EEENSA_ILi128EEESH_EEENS_6half_tENS5_IJlSD_lEEESJ_SK_NS4_8TiledMMAINS4_8MMA_AtomIJNS4_26SM100_MMA_F16BF16_2x1SM_SSISJ_SJ_fLi256ELi128ELNS4_4UMMA5MajorE0ELSP_0ELNSO_7ScaleInE0ELSQ_0EEEEEENS4_6LayoutINS5_IJSD_SD_SD_EEENS5_IJNSA_ILi0EEESV_SV_EEEEENS5_IJNS4_10UnderscoreESY_SY_EEEEENS4_28SM100_TMA_2SM_LOAD_MULTICASTENS4_14ComposedLayoutINS4_7SwizzleILi3ELi4ELi3EEENS4_18smem_ptr_flag_bitsILi16EEENST_INS5_IJNSA_ILi8EEENSA_ILi64EEEEEENS5_IJS18_SD_EEEEEEEvNS4_8identityES11_S1C_vS1D_EENS_8epilogue10collective18CollectiveEpilogueINS1F_23Sm100TmaWarpSpecializedILi4ELi2ELi32ELb1ELb0EEEJNS5_IJSH_SH_SH_EEENS5_IJNST_ISH_SD_EENST_INSA_ILi32EEESD_EEEEESJ_SK_SJ_SK_NS1F_6fusion15FusionCallbacksIS1J_NS1P_17LinearCombinationISJ_fSJ_fLNS_15FloatRoundStyleE2EEES1K_S1O_JEEENS4_5SM1004TMEM4LOAD26SM100_TMEM_LOAD_32dp32b32xENS4_13SM90_TMA_LOADENS12_INS13_ILi2ELi4ELi3EEES16_NST_INS5_IJS17_S1M_EEENS5_IJS1M_SD_EEEEEEENS4_39AutoVectorizingCopyWithAssumedAlignmentILi128EEENS4_14SM90_TMA_STOREES24_S26_S26_EEEvvEEEEvNT_6ParamsE,"ax",@progbits
	.align	128
.text._ZN7cutlass13device_kernelINS_4gemm6kernel13GemmUniversalIN4cute5tupleIJiiiiEEENS1_10collective13CollectiveMmaINS1_35MainloopSm100TmaUmmaWarpSpecializedILi4ELi2ELi4ENS5_IJNS4_1CILi4EEENSA_ILi2EEENSA_ILi1EEEEEEEENS5_IJNSA_ILi256EEENSA_ILi128EEESH_EEENS_6half_tENS5_IJlSD_lEEESJ_SK_NS4_8TiledMMAINS4_8MMA_AtomIJNS4_26SM100_MMA_F16BF16_2x1SM_SSISJ_SJ_fLi256ELi128ELNS4_4UMMA5MajorE0ELSP_0ELNSO_7ScaleInE0ELSQ_0EEEEEENS4_6LayoutINS5_IJSD_SD_SD_EEENS5_IJNSA_ILi0EEESV_SV_EEEEENS5_IJNS4_10UnderscoreESY_SY_EEEEENS4_28SM100_TMA_2SM_LOAD_MULTICASTENS4_14ComposedLayoutINS4_7SwizzleILi3ELi4ELi3EEENS4_18smem_ptr_flag_bitsILi16EEENST_INS5_IJNSA_ILi8EEENSA_ILi64EEEEEENS5_IJS18_SD_EEEEEEEvNS4_8identityES11_S1C_vS1D_EENS_8epilogue10collective18CollectiveEpilogueINS1F_23Sm100TmaWarpSpecializedILi4ELi2ELi32ELb1ELb0EEEJNS5_IJSH_SH_SH_EEENS5_IJNST_ISH_SD_EENST_INSA_ILi32EEESD_EEEEESJ_SK_SJ_SK_NS1F_6fusion15FusionCallbacksIS1J_NS1P_17LinearCombinationISJ_fSJ_fLNS_15FloatRoundStyleE2EEES1K_S1O_JEEENS4_5SM1004TMEM4LOAD26SM100_TMEM_LOAD_32dp32b32xENS4_13SM90_TMA_LOADENS12_INS13_ILi2ELi4ELi3EEES16_NST_INS5_IJS17_S1M_EEENS5_IJS1M_SD_EEEEEEENS4_39AutoVectorizingCopyWithAssumedAlignmentILi128EEENS4_14SM90_TMA_STOREES24_S26_S26_EEEvvEEEEvNT_6ParamsE:
        .type           _ZN7cutlass13device_kernelINS_4gemm6kernel13GemmUniversalIN4cute5tupleIJiiiiEEENS1_10collective13CollectiveMmaINS1_35MainloopSm100TmaUmmaWarpSpecializedILi4ELi2ELi4ENS5_IJNS4_1CILi4EEENSA_ILi2EEENSA_ILi1EEEEEEEENS5_IJNSA_ILi256EEENSA_ILi128EEESH_EEENS_6half_tENS5_IJlSD_lEEESJ_SK_NS4_8TiledMMAINS4_8MMA_AtomIJNS4_26SM100_MMA_F16BF16_2x1SM_SSISJ_SJ_fLi256ELi128ELNS4_4UMMA5MajorE0ELSP_0ELNSO_7ScaleInE0ELSQ_0EEEEEENS4_6LayoutINS5_IJSD_SD_SD_EEENS5_IJNSA_ILi0EEESV_SV_EEEEENS5_IJNS4_10UnderscoreESY_SY_EEEEENS4_28SM100_TMA_2SM_LOAD_MULTICASTENS4_14ComposedLayoutINS4_7SwizzleILi3ELi4ELi3EEENS4_18smem_ptr_flag_bitsILi16EEENST_INS5_IJNSA_ILi8EEENSA_ILi64EEEEEENS5_IJS18_SD_EEEEEEEvNS4_8identityES11_S1C_vS1D_EENS_8epilogue10collective18CollectiveEpilogueINS1F_23Sm100TmaWarpSpecializedILi4ELi2ELi32ELb1ELb0EEEJNS5_IJSH_SH_SH_EEENS5_IJNST_ISH_SD_EENST_INSA_ILi32EEESD_EEEEESJ_SK_SJ_SK_NS1F_6fusion15FusionCallbacksIS1J_NS1P_17LinearCombinationISJ_fSJ_fLNS_15FloatRoundStyleE2EEES1K_S1O_JEEENS4_5SM1004TMEM4LOAD26SM100_TMEM_LOAD_32dp32b32xENS4_13SM90_TMA_LOADENS12_INS13_ILi2ELi4ELi3EEES16_NST_INS5_IJS17_S1M_EEENS5_IJS1M_SD_EEEEEEENS4_39AutoVectorizingCopyWithAssumedAlignmentILi128EEENS4_14SM90_TMA_STOREES24_S26_S26_EEEvvEEEEvNT_6ParamsE,@function
        .size           _ZN7cutlass13device_kernelINS_4gemm6kernel13GemmUniversalIN4cute5tupleIJiiiiEEENS1_10collective13CollectiveMmaINS1_35MainloopSm100TmaUmmaWarpSpecializedILi4ELi2ELi4ENS5_IJNS4_1CILi4EEENSA_ILi2EEENSA_ILi1EEEEEEEENS5_IJNSA_ILi256EEENSA_ILi128EEESH_EEENS_6half_tENS5_IJlSD_lEEESJ_SK_NS4_8TiledMMAINS4_8MMA_AtomIJNS4_26SM100_MMA_F16BF16_2x1SM_SSISJ_SJ_fLi256ELi128ELNS4_4UMMA5MajorE0ELSP_0ELNSO_7ScaleInE0ELSQ_0EEEEEENS4_6LayoutINS5_IJSD_SD_SD_EEENS5_IJNSA_ILi0EEESV_SV_EEEEENS5_IJNS4_10UnderscoreESY_SY_EEEEENS4_28SM100_TMA_2SM_LOAD_MULTICASTENS4_14ComposedLayoutINS4_7SwizzleILi3ELi4ELi3EEENS4_18smem_ptr_flag_bitsILi16EEENST_INS5_IJNSA_ILi8EEENSA_ILi64EEEEEENS5_IJS18_SD_EEEEEEEvNS4_8identityES11_S1C_vS1D_EENS_8epilogue10collective18CollectiveEpilogueINS1F_23Sm100TmaWarpSpecializedILi4ELi2ELi32ELb1ELb0EEEJNS5_IJSH_SH_SH_EEENS5_IJNST_ISH_SD_EENST_INSA_ILi32EEESD_EEEEESJ_SK_SJ_SK_NS1F_6fusion15FusionCallbacksIS1J_NS1P_17LinearCombinationISJ_fSJ_fLNS_15FloatRoundStyleE2EEES1K_S1O_JEEENS4_5SM1004TMEM4LOAD26SM100_TMEM_LOAD_32dp32b32xENS4_13SM90_TMA_LOADENS12_INS13_ILi2ELi4ELi3EEES16_NST_INS5_IJS17_S1M_EEENS5_IJS1M_SD_EEEEEEENS4_39AutoVectorizingCopyWithAssumedAlignmentILi128EEENS4_14SM90_TMA_STOREES24_S26_S26_EEEvvEEEEvNT_6ParamsE,(.L_x_201 - _ZN7cutlass13device_kernelINS_4gemm6kernel13GemmUniversalIN4cute5tupleIJiiiiEEENS1_10collective13CollectiveMmaINS1_35MainloopSm100TmaUmmaWarpSpecializedILi4ELi2ELi4ENS5_IJNS4_1CILi4EEENSA_ILi2EEENSA_ILi1EEEEEEEENS5_IJNSA_ILi256EEENSA_ILi128EEESH_EEENS_6half_tENS5_IJlSD_lEEESJ_SK_NS4_8TiledMMAINS4_8MMA_AtomIJNS4_26SM100_MMA_F16BF16_2x1SM_SSISJ_SJ_fLi256ELi128ELNS4_4UMMA5MajorE0ELSP_0ELNSO_7ScaleInE0ELSQ_0EEEEEENS4_6LayoutINS5_IJSD_SD_SD_EEENS5_IJNSA_ILi0EEESV_SV_EEEEENS5_IJNS4_10UnderscoreESY_SY_EEEEENS4_28SM100_TMA_2SM_LOAD_MULTICASTENS4_14ComposedLayoutINS4_7SwizzleILi3ELi4ELi3EEENS4_18smem_ptr_flag_bitsILi16EEENST_INS5_IJNSA_ILi8EEENSA_ILi64EEEEEENS5_IJS18_SD_EEEEEEEvNS4_8identityES11_S1C_vS1D_EENS_8epilogue10collective18CollectiveEpilogueINS1F_23Sm100TmaWarpSpecializedILi4ELi2ELi32ELb1ELb0EEEJNS5_IJSH_SH_SH_EEENS5_IJNST_ISH_SD_EENST_INSA_ILi32EEESD_EEEEESJ_SK_SJ_SK_NS1F_6fusion15FusionCallbacksIS1J_NS1P_17LinearCombinationISJ_fSJ_fLNS_15FloatRoundStyleE2EEES1K_S1O_JEEENS4_5SM1004TMEM4LOAD26SM100_TMEM_LOAD_32dp32b32xENS4_13SM90_TMA_LOADENS12_INS13_ILi2ELi4ELi3EEES16_NST_INS5_IJS17_S1M_EEENS5_IJS1M_SD_EEEEEEENS4_39AutoVectorizingCopyWithAssumedAlignmentILi128EEENS4_14SM90_TMA_STOREES24_S26_S26_EEEvvEEEEvNT_6ParamsE)
        .other          _ZN7cutlass13device_kernelINS_4gemm6kernel13GemmUniversalIN4cute5tupleIJiiiiEEENS1_10collective13CollectiveMmaINS1_35MainloopSm100TmaUmmaWarpSpecializedILi4ELi2ELi4ENS5_IJNS4_1CILi4EEENSA_ILi2EEENSA_ILi1EEEEEEEENS5_IJNSA_ILi256EEENSA_ILi128EEESH_EEENS_6half_tENS5_IJlSD_lEEESJ_SK_NS4_8TiledMMAINS4_8MMA_AtomIJNS4_26SM100_MMA_F16BF16_2x1SM_SSISJ_SJ_fLi256ELi128ELNS4_4UMMA5MajorE0ELSP_0ELNSO_7ScaleInE0ELSQ_0EEEEEENS4_6LayoutINS5_IJSD_SD_SD_EEENS5_IJNSA_ILi0EEESV_SV_EEEEENS5_IJNS4_10UnderscoreESY_SY_EEEEENS4_28SM100_TMA_2SM_LOAD_MULTICASTENS4_14ComposedLayoutINS4_7SwizzleILi3ELi4ELi3EEENS4_18smem_ptr_flag_bitsILi16EEENST_INS5_IJNSA_ILi8EEENSA_ILi64EEEEEENS5_IJS18_SD_EEEEEEEvNS4_8identityES11_S1C_vS1D_EENS_8epilogue10collective18CollectiveEpilogueINS1F_23Sm100TmaWarpSpecializedILi4ELi2ELi32ELb1ELb0EEEJNS5_IJSH_SH_SH_EEENS5_IJNST_ISH_SD_EENST_INSA_ILi32EEESD_EEEEESJ_SK_SJ_SK_NS1F_6fusion15FusionCallbacksIS1J_NS1P_17LinearCombinationISJ_fSJ_fLNS_15FloatRoundStyleE2EEES1K_S1O_JEEENS4_5SM1004TMEM4LOAD26SM100_TMEM_LOAD_32dp32b32xENS4_13SM90_TMA_LOADENS12_INS13_ILi2ELi4ELi3EEES16_NST_INS5_IJS17_S1M_EEENS5_IJS1M_SD_EEEEEEENS4_39AutoVectorizingCopyWithAssumedAlignmentILi128EEENS4_14SM90_TMA_STOREES24_S26_S26_EEEvvEEEEvNT_6ParamsE,@"STO_CUDA_ENTRY STV_DEFAULT"
_ZN7cutlass13device_kernelINS_4gemm6kernel13GemmUniversalIN4cute5tupleIJiiiiEEENS1_10collective13CollectiveMmaINS1_35MainloopSm100TmaUmmaWarpSpecializedILi4ELi2ELi4ENS5_IJNS4_1CILi4EEENSA_ILi2EEENSA_ILi1EEEEEEEENS5_IJNSA_ILi256EEENSA_ILi128EEESH_EEENS_6half_tENS5_IJlSD_lEEESJ_SK_NS4_8TiledMMAINS4_8MMA_AtomIJNS4_26SM100_MMA_F16BF16_2x1SM_SSISJ_SJ_fLi256ELi128ELNS4_4UMMA5MajorE0ELSP_0ELNSO_7ScaleInE0ELSQ_0EEEEEENS4_6LayoutINS5_IJSD_SD_SD_EEENS5_IJNSA_ILi0EEESV_SV_EEEEENS5_IJNS4_10UnderscoreESY_SY_EEEEENS4_28SM100_TMA_2SM_LOAD_MULTICASTENS4_14ComposedLayoutINS4_7SwizzleILi3ELi4ELi3EEENS4_18smem_ptr_flag_bitsILi16EEENST_INS5_IJNSA_ILi8EEENSA_ILi64EEEEEENS5_IJS18_SD_EEEEEEEvNS4_8identityES11_S1C_vS1D_EENS_8epilogue10collective18CollectiveEpilogueINS1F_23Sm100TmaWarpSpecializedILi4ELi2ELi32ELb1ELb0EEEJNS5_IJSH_SH_SH_EEENS5_IJNST_ISH_SD_EENST_INSA_ILi32EEESD_EEEEESJ_SK_SJ_SK_NS1F_6fusion15FusionCallbacksIS1J_NS1P_17LinearCombinationISJ_fSJ_fLNS_15FloatRoundStyleE2EEES1K_S1O_JEEENS4_5SM1004TMEM4LOAD26SM100_TMEM_LOAD_32dp32b32xENS4_13SM90_TMA_LOADENS12_INS13_ILi2ELi4ELi3EEES16_NST_INS5_IJS17_S1M_EEENS5_IJS1M_SD_EEEEEEENS4_39AutoVectorizingCopyWithAssumedAlignmentILi128EEENS4_14SM90_TMA_STOREES24_S26_S26_EEEvvEEEEvNT_6ParamsE:
[----:B------:R-:W1:Y:S01]  /*0000*/  LDC R1, c[0x0][0x37c] ;  /* 0x0000df00ff017b82 */ /* 0x000e620000000800 */
[----:B------:R-:W2:Y:S01]  /*0010*/  S2R R97, SR_TID.X ;  /* 0x0000000000617919 */ /* 0x000ea20000002100 */
[----:B------:R-:W3:Y:S06]  /*0020*/  LDCU.64 UR8, c[0x0][0x890] ;  /* 0x00011200ff0877ac */ /* 0x000eec0008000a00 */
[----:B------:R-:W4:Y:S01]  /*0030*/  S2UR UR52, SR_CgaCtaId ;  /* 0x00000000003479c3 */ /* 0x000f220000008800 */
[----:B------:R-:W-:Y:S02]  /*0040*/  PRMT R84, RZ, 0x7610, R84 ;  /* 0x00007610ff547816 */ /* 0x000fe40000000054 */
[----:B------:R-:W-:-:S02]  /*0050*/  ELECT P0, URZ, PT ;  /* 0x0000000000ff782f */ /* 0x000fc40003800000 */
[----:B---3--:R-:W-:-:S04]  /*0060*/  ISETP.NE.U32.AND P1, PT, RZ, UR8, PT ;  /* 0x00000008ff007c0c */ /* 0x008fc8000bf25070 */
[----:B------:R-:W-:Y:S01]  /*0070*/  ISETP.NE.AND.EX P2, PT, RZ, UR9, PT, P1 ;  /* 0x00000009ff007c0c */ /* 0x000fe2000bf45310 */
[----:B----4-:R-:W-:Y:S02]  /*0080*/  ULOP3.LUT UR68, UR52, 0x1, URZ, 0xc0, !UPT ;  /* 0x0000000134447892 */ /* 0x010fe4000f8ec0ff */
[----:B------:R-:W-:Y:S01]  /*0090*/  ULOP3.LUT UR69, UR52, 0x1, URZ, 0x3c, !UPT ;  /* 0x0000000134457892 */ /* 0x000fe2000f8e3cff */
[----:B--2---:R-:W-:-:S05]  /*00a0*/  SHF.R.U32.HI R85, RZ, 0x5, R97 ;  /* 0x00000005ff557819 */ /* 0x004fca0000011661 */
[----:B------:R-:W2:Y:S02]  /*00b0*/  SHFL.IDX PT, R0, R85, RZ, 0x1f ;  /* 0x00001fff55007589 */ /* 0x000ea400000e0000 */
[----:B--2---:R-:W-:Y:S02]  /*00c0*/  R2UR UR21, R0 ;  /* 0x00000000001572ca */ /* 0x004fe400000e0000 */
[----:B-1----:R-:W-:Y:S05]  /*00d0*/  @P2 BRA `(.L_x_0) ;  /* 0x0000000000302947 */ /* 0x002fea0003800000 */
[----:B------:R-:W1:Y:S02]  /*00e0*/  LDCU.64 UR4, c[0x0][0x888] ;  /* 0x00011100ff0477ac */ /* 0x000e640008000a00 */
[----:B-1----:R-:W-:-:S04]  /*00f0*/  UISETP.NE.U32.AND UP0, UPT, UR4, URZ, UPT ;  /* 0x000000ff0400728c */ /* 0x002fc8000bf05070 */
[----:B------:R-:W-:-:S09]  /*0100*/  UISETP.NE.AND.EX UP0, UPT, UR5, URZ, UPT, UP0 ;  /* 0x000000ff0500728c */ /* 0x000fd2000bf05300 */
[----:B------:R-:W-:Y:S05]  /*0110*/  BRA.U !UP0, `(.L_x_1) ;  /* 0x0000000108147547 */ /* 0x000fea000b800000 */
[----:B------:R-:W1:Y:S01]  /*0120*/  LDC.64 R2, c[0x0][0x888] ;  /* 0x00022200ff027b82 */ /* 0x000e620000000a00 */
[----:B------:R-:W1:Y:S02]  /*0130*/  LDCU.64 UR4, c[0x0][0x358] ;  /* 0x00006b00ff0477ac */ /* 0x000e640008000a00 */
[----:B-1----:R1:W5:Y:S01]  /*0140*/  LDG.E R41, desc[UR4][R2.64] ;  /* 0x0000000402297981 */ /* 0x002362000c1e1900 */
[----:B------:R-:W-:Y:S01]  /*0150*/  HFMA2 R84, -RZ, RZ, 0, 5.9604644775390625e-08 ;  /* 0x00000001ff547431 */ /* 0x000fe200000001ff */
[----:B------:R-:W-:Y:S05]  /*0160*/  BRA `(.L_x_0) ;  /* 0x00000000000c7947 */ /* 0x000fea0003800000 */
.L_x_1:
[----:B------:R-:W1:Y:S01]  /*0170*/  LDCU UR4, c[0x0][0x880] ;  /* 0x00011000ff0477ac */ /* 0x000e620008000800 */
[----:B------:R-:W-:Y:S01]  /*0180*/  HFMA2 R84, -RZ, RZ, 0, 5.9604644775390625e-08 ;  /* 0x00000001ff547431 */ /* 0x000fe200000001ff */
[----:B-1----:R-:W-:-:S07]  /*0190*/  MOV R41, UR4 ;  /* 0x0000000400297c02 */ /* 0x002fce0008000f00 */
.L_x_0:
[----:B------:R-:W2:Y:S02]  /*01a0*/  LDCU.64 UR4, c[0x0][0x8b0] ;  /* 0x00011600ff0477ac */ /* 0x000ea40008000a00 */
[----:B--2---:R-:W-:-:S04]  /*01b0*/  UISETP.NE.U32.AND UP0, UPT, UR4, URZ, UPT ;  /* 0x000000ff0400728c */ /* 0x004fc8000bf05070 */
[----:B------:R-:W-:-:S09]  /*01c0*/  UISETP.NE.AND.EX UP0, UPT, UR5, URZ, UPT, UP0 ;  /* 0x000000ff0500728c */ /* 0x000fd2000bf05300 */
[----:B------:R-:W-:Y:S05]  /*01d0*/  BRA.U UP0, `(.L_x_2) ;  /* 0x0000000100287547 */ /* 0x000fea000b800000 */
[----:B------:R-:W2:Y:S02]  /*01e0*/  LDCU.64 UR4, c[0x0][0x8a8] ;  /* 0x00011500ff0477ac */ /* 0x000ea40008000a00 */
[----:B--2---:R-:W-:-:S04]  /*01f0*/  UISETP.NE.U32.AND UP0, UPT, UR4, URZ, UPT ;  /* 0x000000ff0400728c */ /* 0x004fc8000bf05070 */
[----:B------:R-:W-:-:S09]  /*0200*/  UISETP.NE.AND.EX UP0, UPT, UR5, URZ, UPT, UP0 ;  /* 0x000000ff0500728c */ /* 0x000fd2000bf05300 */
[----:B------:R-:W-:Y:S05]  /*0210*/  BRA.U !UP0, `(.L_x_3) ;  /* 0x0000000108107547 */ /* 0x000fea000b800000 */
[----:B------:R-:W2:Y:S01]  /*0220*/  LDC.64 R38, c[0x0][0x8a8] ;  /* 0x00022a00ff267b82 */ /* 0x000ea20000000a00 */
[----:B------:R-:W2:Y:S02]  /*0230*/  LDCU.64 UR4, c[0x0][0x358] ;  /* 0x00006b00ff0477ac */ /* 0x000ea40008000a00 */
[----:B--2---:R2:W5:Y:S01]  /*0240*/  LDG.E R38, desc[UR4][R38.64] ;  /* 0x0000000426267981 */ /* 0x004562000c1e1900 */
[----:B------:R-:W-:Y:S05]  /*0250*/  BRA `(.L_x_2) ;  /* 0x0000000000087947 */ /* 0x000fea0003800000 */
.L_x_3:
[----:B------:R-:W2:Y:S02]  /*0260*/  LDCU UR4, c[0x0][0x8a0] ;  /* 0x00011400ff0477ac */ /* 0x000ea40008000800 */
[----:B--2---:R-:W-:Y:S02]  /*0270*/  MOV R38, UR4 ;  /* 0x0000000400267c02 */ /* 0x004fe40008000f00 */
.L_x_2:
[----:B------:R-:W-:Y:S01]  /*0280*/  IMAD.U32 R0, RZ, RZ, UR21 ;  /* 0x00000015ff007e24 */ /* 0x000fe2000f8e00ff */
[----:B------:R-:W-:Y:S04]  /*0290*/  BSSY.RECONVERGENT B0, `(.L_x_4) ;  /* 0x000000c000007945 */ /* 0x000fe80003800200 */
[C---:B------:R-:W-:Y:S02]  /*02a0*/  ISETP.NE.OR P3, PT, R0.reuse, 0x1, !P0 ;  /* 0x000000010000780c */ /* 0x040fe40004765670 */
[----:B------:R-:W-:-:S11]  /*02b0*/  ISETP.NE.OR P2, PT, R0, 0x3, !P0 ;  /* 0x000000030000780c */ /* 0x000fd60004745670 */
[----:B------:R-:W-:Y:S05]  /*02c0*/  @P3 BRA `(.L_x_5) ;  /* 0x0000000000203947 */ /* 0x000fea0003800000 */
[----:B------:R-:W3:Y:S02]  /*02d0*/  LDCU.64 UR4, c[0x0][0x348] ;  /* 0x00006900ff0477ac */ /* 0x000ee40008000a00 */
[----:B---3--:R-:W-:Y:S02]  /*02e0*/  UIADD3 UR6, UP1, UPT, UR4, 0x80, URZ ;  /* 0x0000008004067890 */ /* 0x008fe4000ff3e0ff */
[----:B------:R-:W-:Y:S02]  /*02f0*/  UIADD3 UR4, UP0, UPT, UR4, 0x180, URZ ;  /* 0x0000018004047890 */ /* 0x000fe4000ff1e0ff */
[----:B------:R-:W-:Y:S02]  /*0300*/  UIADD3.X UR7, UPT, UPT, URZ, UR5, URZ, UP1, !UPT ;  /* 0x00000005ff077290 */ /* 0x000fe40008ffe4ff */
[----:B------:R-:W-:-:S07]  /*0310*/  UIADD3.X UR5, UPT, UPT, URZ, UR5, URZ, UP0, !UPT ;  /* 0x00000005ff057290 */ /* 0x000fce00087fe4ff */
[----:B------:R3:W-:Y:S02]  /*0320*/  UTMACCTL.PF [UR6] ;  /* 0x00000000060079b9 */ /* 0x0007e40008040000 */
[----:B------:R3:W-:Y:S02]  /*0330*/  UTMACCTL.PF [UR4] ;  /* 0x00000000040079b9 */ /* 0x0007e40008040000 */
[----:B---3--:R-:W-:Y:S01]  /*0340*/  NOP ;  /* 0x0000000000007918 */ /* 0x008fe20000000000 */
.L_x_5:
[----:B------:R-:W-:Y:S05]  /*0350*/  BSYNC.RECONVERGENT B0 ;  /* 0x0000000000007941 */ /* 0x000fea0003800200 */
.L_x_4:
[----:B------:R-:W-:Y:S04]  /*0360*/  BSSY.RECONVERGENT B0, `(.L_x_6) ;  /* 0x000000a000007945 */ /* 0x000fe80003800200 */
        /* <DEDUP_REMOVED lines=9> */
.L_x_7:
[----:B------:R-:W-:Y:S05]  /*0400*/  BSYNC.RECONVERGENT B0 ;  /* 0x0000000000007941 */ /* 0x000fea0003800200 */
.L_x_6:
[----:B------:R-:W3:Y:S01]  /*0410*/  LDCU.64 UR4, c[0x0][0x888] ;  /* 0x00011100ff0477ac */ /* 0x000ee20008000a00 */
[----:B------:R-:W-:Y:S01]  /*0420*/  ISETP.NE.AND.EX P1, PT, RZ, UR9, PT, P1 ;  /* 0x00000009ff007c0c */ /* 0x000fe2000bf25310 */
[----:B------:R-:W-:Y:S01]  /*0430*/  UPLOP3.LUT UP5, UPT, UPT, UPT, UPT, 0x80, 0x8 ;  /* 0x000000000008789c */ /* 0x000fe20003faf070 */
[----:B---3--:R-:W-:-:S04]  /*0440*/  ISETP.NE.U32.AND P2, PT, RZ, UR4, PT ;  /* 0x00000004ff007c0c */ /* 0x008fc8000bf45070 */
[----:B------:R-:W-:-:S13]  /*0450*/  ISETP.NE.AND.EX P2, PT, RZ, UR5, PT, P2 ;  /* 0x00000005ff007c0c */ /* 0x000fda000bf45320 */
[----:B------:R-:W-:Y:S05]  /*0460*/  @P2 BRA P1, `(.L_x_8) ;  /* 0x0000000000282947 */ /* 0x000fea0000800000 */
[----:B------:R-:W-:Y:S01]  /*0470*/  UISETP.NE.U32.AND UP0, UPT, UR8, URZ, UPT ;  /* 0x000000ff0800728c */ /* 0x000fe2000bf05070 */
[----:B-----5:R-:W-:Y:S01]  /*0480*/  FSETP.NEU.AND P1, PT, R41, RZ, PT ;  /* 0x000000ff2900720b */ /* 0x020fe20003f2d000 */
[----:B------:R-:W-:Y:S02]  /*0490*/  UISETP.NE.U32.AND UP2, UPT, UR4, URZ, UPT ;  /* 0x000000ff0400728c */ /* 0x000fe4000bf45070 */
[----:B------:R-:W-:Y:S02]  /*04a0*/  UISETP.NE.AND.EX UP1, UPT, UR9, URZ, UPT, UP0 ;  /* 0x000000ff0900728c */ /* 0x000fe4000bf25300 */
[----:B------:R-:W-:-:S04]  /*04b0*/  UISETP.NE.AND.EX UP0, UPT, UR5, URZ, UPT, UP2 ;  /* 0x000000ff0500728c */ /* 0x000fc8000bf05320 */
[----:B------:R-:W-:-:S04]  /*04c0*/  USEL UR4, URZ, 0xffffffff, UP0 ;  /* 0xffffffffff047887 */ /* 0x000fc80008000000 */
[----:B------:R-:W-:Y:S01]  /*04d0*/  VOTEU.ANY UP0, P1 ;  /* 0x0000000000ff7886 */ /* 0x000fe20000800100 */
[----:B------:R-:W-:-:S04]  /*04e0*/  @!UP1 USEL UR4, URZ, 0xffffffff, UP0 ;  /* 0xffffffffff049887 */ /* 0x000fc80008000000 */
[----:B------:R-:W-:-:S04]  /*04f0*/  ULOP3.LUT UR4, UR4, 0x1, URZ, 0xc0, !UPT ;  /* 0x0000000104047892 */ /* 0x000fc8000f8ec0ff */
[----:B------:R-:W-:-:S11]  /*0500*/  UISETP.NE.U32.AND UP5, UPT, UR4, 0x1, UPT ;  /* 0x000000010400788c */ /* 0x000fd6000bfa5070 */
.L_x_8:
[----:B------:R-:W3:Y:S01]  /*0510*/  SHFL.IDX PT, R0, R85, RZ, 0x1f ;  /* 0x00001fff55007589 */ /* 0x000ee200000e0000 */
[----:B------:R-:W-:-:S04]  /*0520*/  UISETP.NE.AND UP0, UPT, UR21, 0x2, UPT ;  /* 0x000000021500788c */ /* 0x000fc8000bf05270 */
[----:B------:R-:W-:Y:S02]  /*0530*/  UISETP.EQ.AND UP1, UPT, UR68, URZ, !UP0 ;  /* 0x000000ff4400728c */ /* 0x000fe4000c722270 */
[----:B------:R-:W-:-:S04]  /*0540*/  USEL UR41, URZ, 0x1, UP0 ;  /* 0x00000001ff297887 */ /* 0x000fc80008000000 */
[----:B------:R-:W-:Y:S02]  /*0550*/  PLOP3.LUT P4, PT, P0, PT, UP1, 0x80, 0x8 ;  /* 0x000000000008781c */ /* 0x000fe4000078f018 */
[----:B---3--:R-:W-:-:S13]  /*0560*/  ISETP.NE.AND P1, PT, R0, RZ, PT ;  /* 0x000000ff0000720c */ /* 0x008fda0003f25270 */
[----:B------:R-:W-:Y:S05]  /*0570*/  @P1 BRA `(.L_x_9) ;  /* 0x0000000000541947 */ /* 0x000fea0003800000 */
[----:B------:R-:W-:Y:S01]  /*0580*/  UMOV UR4, 0x400 ;  /* 0x0000040000047882 */ /* 0x000fe20000000000 */
[----:B------:R-:W-:Y:S01]  /*0590*/  UMOV UR8, 0x1 ;  /* 0x0000000100087882 */ /* 0x000fe20000000000 */
[----:B------:R-:W-:Y:S01]  /*05a0*/  UMOV UR6, 0x3 ;  /* 0x0000000300067882 */ /* 0x000fe20000000000 */
[----:B------:R-:W-:Y:S02]  /*05b0*/  ULEA UR4, UR52, UR4, 0x18 ;  /* 0x0000000434047291 */ /* 0x000fe4000f8ec0ff */
[----:B------:R-:W-:-:S04]  /*05c0*/  UIADD3 UR8, UPT, UPT, -UR8, 0x100000, URZ ;  /* 0x0010000008087890 */ /* 0x000fc8000fffe1ff */
[----:B------:R-:W-:Y:S02]  /*05d0*/  USHF.L.U32 UR9, UR8, 0xb, URZ ;  /* 0x0000000b08097899 */ /* 0x000fe400080006ff */
[----:B------:R-:W-:Y:S02]  /*05e0*/  USHF.L.U32 UR8, UR8, 0x1, URZ ;  /* 0x0000000108087899 */ /* 0x000fe400080006ff */
[----:B------:R-:W-:-:S04]  /*05f0*/  UIADD3 UR6, UPT, UPT, -UR6, 0x100000, URZ ;  /* 0x0010000006067890 */ /* 0x000fc8000fffe1ff */
[----:B------:R-:W-:Y:S02]  /*0600*/  USHF.L.U32 UR7, UR6, 0xb, URZ ;  /* 0x0000000b06077899 */ /* 0x000fe400080006ff */
[----:B------:R-:W-:Y:S01]  /*0610*/  USHF.L.U32 UR6, UR6, 0x1, URZ ;  /* 0x0000000106067899 */ /* 0x000fe200080006ff */
[----:B------:R-:W-:Y:S01]  /*0620*/  ELECT P1, URZ, PT ;  /* 0x0000000000ff782f */ /* 0x000fe20003820000 */
[----:B------:R-:W3:Y:S02]  /*0630*/  FENCE.VIEW.ASYNC.S ;  /* 0x00000000000073c6 */ /* 0x000ee40000000000 */
[----:B---3--:R3:W4:Y:S08]  /*0640*/  SYNCS.EXCH.64 URZ, [UR4], UR8 ;  /* 0x0000000804ff75b2 */ /* 0x0087300008000100 */
[----:B------:R3:W1:Y:S01]  /*0650*/  SYNCS.EXCH.64 URZ, [UR4+0x20], UR6 ;  /* 0x0000200604ff75b2 */ /* 0x0006620008000100 */
[----:B------:R3:W1:Y:S01]  /*0660*/  SYNCS.EXCH.64 URZ, [UR4+0x8], UR8 ;  /* 0x0000080804ff75b2 */ /* 0x0006620008000100 */
[----:B------:R3:W1:Y:S01]  /*0670*/  SYNCS.EXCH.64 URZ, [UR4+0x28], UR6 ;  /* 0x0000280604ff75b2 */ /* 0x0006620008000100 */
[----:B------:R3:W1:Y:S01]  /*0680*/  SYNCS.EXCH.64 URZ, [UR4+0x10], UR8 ;  /* 0x0000100804ff75b2 */ /* 0x0006620008000100 */
[----:B------:R3:W1:Y:S01]  /*0690*/  SYNCS.EXCH.64 URZ, [UR4+0x30], UR6 ;  /* 0x0000300604ff75b2 */ /* 0x0006620008000100 */
[----:B------:R3:W1:Y:S01]  /*06a0*/  SYNCS.EXCH.64 URZ, [UR4+0x18], UR8 ;  /* 0x0000180804ff75b2 */ /* 0x0006620008000100 */
[----:B------:R3:W1:Y:S01]  /*06b0*/  SYNCS.EXCH.64 URZ, [UR4+0x38], UR6 ;  /* 0x0000380604ff75b2 */ /* 0x0006620008000100 */
[----:B------:R-:W-:Y:S01]  /*06c0*/  NOP ;  /* 0x0000000000007918 */ /* 0x000fe20000000000 */
.L_x_9:
[----:B------:R-:W2:Y:S01]  /*06d0*/  SHFL.IDX PT, R0, R85, RZ, 0x1f ;  /* 0x00001fff55007589 */ /* 0x000ea200000e0000 */
[----:B------:R-:W-:Y:S01]  /*06e0*/  NOP ;  /* 0x0000000000007918 */ /* 0x000fe20000000000 */
[----:B--2---:R-:W-:-:S13]  /*06f0*/  ISETP.NE.AND P1, PT, R0, 0x1, PT ;  /* 0x000000010000780c */ /* 0x004fda0003f25270 */
[----:B------:R-:W-:Y:S05]  /*0700*/  @P1 BRA `(.L_x_10) ;  /* 0x0000000000541947 */ /* 0x000fea0003800000 */
[----:B---3--:R-:W-:Y:S01]  /*0710*/  UMOV UR4, 0x400 ;  /* 0x0000040000047882 */ /* 0x008fe20000000000 */
        /* <DEDUP_REMOVED lines=10> */
[----:B------:R-:W2:Y:S02]  /*07c0*/  FENCE.VIEW.ASYNC.S ;  /* 0x00000000000073c6 */ /* 0x000ea40000000000 */
[----:B--2---:R2:W3:Y:S08]  /*07d0*/  SYNCS.EXCH.64 URZ, [UR4+0x40], UR8 ;  /* 0x0000400804ff75b2 */ /* 0x0044f00008000100 */
        /* <DEDUP_REMOVED lines=8> */
.L_x_10:
[----:B------:R-:W4:Y:S01]  /*0860*/  SHFL.IDX PT, R0, R85, RZ, 0x1f ;  /* 0x00001fff55007589 */ /* 0x000f2200000e0000 */
[----:B------:R-:W-:Y:S01]  /*0870*/  NOP ;  /* 0x0000000000007918 */ /* 0x000fe20000000000 */
[----:B----4-:R-:W-:-:S13]  /*0880*/  ISETP.NE.AND P1, PT, R0, 0x3, PT ;  /* 0x000000030000780c */ /* 0x010fda0003f25270 */
[----:B------:R-:W-:Y:S05]  /*0890*/  @P1 BRA `(.L_x_11) ;  /* 0x00000000002c1947 */ /* 0x000fea0003800000 */
[----:B--23--:R-:W-:Y:S01]  /*08a0*/  UMOV UR6, 0x400 ;  /* 0x0000040000067882 */ /* 0x00cfe20000000000 */
[----:B------:R-:W-:Y:S01]  /*08b0*/  UMOV UR4, 0x20 ;  /* 0x0000002000047882 */ /* 0x000fe20000000000 */
[----:B------:R-:W-:Y:S02]  /*08c0*/  ULEA UR6, UR52, UR6, 0x18 ;  /* 0x0000000634067291 */ /* 0x000fe4000f8ec0ff */
[----:B------:R-:W-:-:S04]  /*08d0*/  UIADD3 UR4, UPT, UPT, -UR4, 0x100000, URZ ;  /* 0x0010000004047890 */ /* 0x000fc8000fffe1ff */
[----:B------:R-:W-:Y:S02]  /*08e0*/  USHF.L.U32 UR5, UR4, 0xb, URZ ;  /* 0x0000000b04057899 */ /* 0x000fe400080006ff */
[----:B------:R-:W-:Y:S01]  /*08f0*/  USHF.L.U32 UR4, UR4, 0x1, URZ ;  /* 0x0000000104047899 */ /* 0x000fe200080006ff */
[----:B------:R-:W-:Y:S01]  /*0900*/  ELECT P1, URZ, PT ;  /* 0x0000000000ff782f */ /* 0x000fe20003820000 */
[----:B------:R-:W2:Y:S10]  /*0910*/  FENCE.VIEW.ASYNC.S ;  /* 0x00000000000073c6 */ /* 0x000eb40000000000 */
[----:B--2---:R4:W2:Y:S01]  /*0920*/  SYNCS.EXCH.64 URZ, [UR6+0x80], UR4 ;  /* 0x0000800406ff75b2 */ /* 0x0048a20008000100 */
[----:B------:R4:W3:Y:S02]  /*0930*/  SYNCS.EXCH.64 URZ, [UR6+0x88], UR4 ;  /* 0x0000880406ff75b2 */ /* 0x0008e40008000100 */
[----:B----4-:R-:W-:Y:S01]  /*0940*/  NOP ;  /* 0x0000000000007918 */ /* 0x010fe20000000000 */
.L_x_11:
[----:B------:R-:W4:Y:S01]  /*0950*/  SHFL.IDX PT, R0, R85, RZ, 0x1f ;  /* 0x00001fff55007589 */ /* 0x000f2200000e0000 */
[----:B------:R-:W-:Y:S01]  /*0960*/  NOP ;  /* 0x0000000000007918 */ /* 0x000fe20000000000 */
[----:B----4-:R-:W-:-:S13]  /*0970*/  ISETP.NE.AND P1, PT, R0, 0x4, PT ;  /* 0x000000040000780c */ /* 0x010fda0003f25270 */
[----:B------:R-:W-:Y:S05]  /*0980*/  @P1 BRA `(.L_x_12) ;  /* 0x0000000000481947 */ /* 0x000fea0003800000 */
[----:B--23--:R-:W-:Y:S01]  /*0990*/  UMOV UR4, 0x720 ;  /* 0x0000072000047882 */ /* 0x00cfe20000000000 */
[----:B------:R-:W-:Y:S01]  /*09a0*/  UMOV UR6, 0x400 ;  /* 0x0000040000067882 */ /* 0x000fe20000000000 */
[----:B------:R-:W-:Y:S01]  /*09b0*/  USEL UR4, UR4, 0x620, UP5 ;  /* 0x0000062004047887 */ /* 0x000fe2000a800000 */
        /* <DEDUP_REMOVED lines=10> */
[----:B--2---:R4:W2:Y:S08]  /*0a60*/  SYNCS.EXCH.64 URZ, [UR6+0x90], UR8 ;  /* 0x0000900806ff75b2 */ /* 0x0048b00008000100 */
[----:B------:R4:W3:Y:S01]  /*0a70*/  SYNCS.EXCH.64 URZ, [UR6+0xa0], UR4 ;  /* 0x0000a00406ff75b2 */ /* 0x0008e20008000100 */
[----:B------:R4:W1:Y:S01]  /*0a80*/  SYNCS.EXCH.64 URZ, [UR6+0x98], UR8 ;  /* 0x0000980806ff75b2 */ /* 0x0008620008000100 */
[----:B------:R4:W1:Y:S02]  /*0a90*/  SYNCS.EXCH.64 URZ, [UR6+0xa8], UR4 ;  /* 0x0000a80406ff75b2 */ /* 0x0008640008000100 */
[----:B----4-:R-:W-:Y:S01]  /*0aa0*/  NOP ;  /* 0x0000000000007918 */ /* 0x010fe20000000000 */
.L_x_12:
[----:B------:R-:W4:Y:S01]  /*0ab0*/  SHFL.IDX PT, R0, R85, RZ, 0x1f ;  /* 0x00001fff55007589 */ /* 0x000f2200000e0000 */
[----:B------:R-:W-:Y:S01]  /*0ac0*/  NOP ;  /* 0x0000000000007918 */ /* 0x000fe20000000000 */
[----:B----4-:R-:W-:-:S13]  /*0ad0*/  ISETP.NE.AND P1, PT, R0, 0x5, PT ;  /* 0x000000050000780c */ /* 0x010fda0003f25270 */
[----:B------:R-:W-:Y:S05]  /*0ae0*/  @P1 BRA `(.L_x_13) ;  /* 0x0000000000541947 */ /* 0x000fea0003800000 */
[----:B--23--:R-:W-:Y:S01]  /*0af0*/  UMOV UR4, 0x400 ;  /* 0x0000040000047882 */ /* 0x00cfe20000000000 */
        /* <DEDUP_REMOVED lines=14> */
[----:B------:R4:W1:Y:S01]  /*0be0*/  SYNCS.EXCH.64 URZ, [UR4+0xd8], UR8 ;  /* 0x0000d80804ff75b2 */ /* 0x0008620008000100 */
[----:B------:R4:W1:Y:S01]  /*0bf0*/  SYNCS.EXCH.64 URZ, [UR4+0xc0], UR6 ;  /* 0x0000c00604ff75b2 */ /* 0x0008620008000100 */
[----:B------:R4:W1:Y:S01]  /*0c00*/  SYNCS.EXCH.64 URZ, [UR4+0xe0], UR8 ;  /* 0x0000e00804ff75b2 */ /* 0x0008620008000100 */
[----:B------:R4:W1:Y:S01]  /*0c10*/  SYNCS.EXCH.64 URZ, [UR4+0xc8], UR6 ;  /* 0x0000c80604ff75b2 */ /* 0x0008620008000100 */
[----:B------:R4:W1:Y:S02]  /*0c20*/  SYNCS.EXCH.64 URZ, [UR4+0xe8], UR8 ;  /* 0x0000e80804ff75b2 */ /* 0x0008640008000100 */
[----:B----4-:R-:W-:Y:S01]  /*0c30*/  NOP ;  /* 0x0000000000007918 */ /* 0x010fe20000000000 */
.L_x_13:
[----:B------:R-:W4:Y:S01]  /*0c40*/  SHFL.IDX PT, R0, R85, RZ, 0x1f ;  /* 0x00001fff55007589 */ /* 0x000f2200000e0000 */
[----:B------:R-:W-:Y:S01]  /*0c50*/  ISETP.NE.OR P0, PT, RZ, UR21, !P0 ;  /* 0x00000015ff007c0c */ /* 0x000fe2000c705670 */
        /* <DEDUP_REMOVED lines=12> */
[----:B------:R4:W3:Y:S01]  /*0d20*/  SYNCS.EXCH.64 URZ, [UR4+0x100], UR6 ;  /* 0x0001000604ff75b2 */ /* 0x0008e20008000100 */
[----:B------:R4:W1:Y:S01]  /*0d30*/  SYNCS.EXCH.64 URZ, [UR4+0xf8], UR6 ;  /* 0x0000f80604ff75b2 */ /* 0x0008620008000100 */
[----:B------:R4:W1:Y:S02]  /*0d40*/  SYNCS.EXCH.64 URZ, [UR4+0x108], UR6 ;  /* 0x0001080604ff75b2 */ /* 0x0008640008000100 */
[----:B----4-:R-:W-:Y:S01]  /*0d50*/  NOP ;  /* 0x0000000000007918 */ /* 0x010fe20000000000 */
.L_x_14:
[----:B------:R-:W-:Y:S01]  /*0d60*/  VOTEU.ALL UP0, P0 ;  /* 0x0000000000ff7886 */ /* 0x000fe20000000000 */
[----:B--23--:R-:W-:Y:S01]  /*0d70*/  UMOV UR4, 0x20 ;  /* 0x0000002000047882 */ /* 0x00cfe20000000000 */
[----:B------:R-:W2:Y:S01]  /*0d80*/  LDCU UR28, c[0x0][0x36c] ;  /* 0x00006d80ff1c77ac */ /* 0x000ea20008000800 */
[----:B------:R-:W-:Y:S01]  /*0d90*/  NOP ;  /* 0x0000000000007918 */ /* 0x000fe20000000000 */
[----:B------:R-:W-:Y:S01]  /*0da0*/  LOP3.LUT R0, R97, 0x1f, RZ, 0xc0, !PT ;  /* 0x0000001f61007812 */ /* 0x000fe200078ec0ff */
[----:B------:R-:W-:Y:S01]  /*0db0*/  @!UP0 UMOV UR6, 0x400 ;  /* 0x0000040000068882 */ /* 0x000fe20000000000 */
[----:B------:R-:W-:-:S04]  /*0dc0*/  @!UP0 UIADD3 UR4, UPT, UPT, -UR4, 0x100000, URZ ;  /* 0x0010000004048890 */ /* 0x000fc8000fffe1ff */
[----:B------:R-:W-:Y:S02]  /*0dd0*/  @!UP0 USHF.L.U32 UR5, UR4, 0xb, URZ ;  /* 0x0000000b04058899 */ /* 0x000fe400080006ff */
[----:B------:R-:W-:Y:S02]  /*0de0*/  @!UP0 USHF.L.U32 UR4, UR4, 0x1, URZ ;  /* 0x0000000104048899 */ /* 0x000fe400080006ff */
[----:B------:R-:W-:Y:S01]  /*0df0*/  @!UP0 ULEA UR6, UR52, UR6, 0x18 ;  /* 0x0000000634068291 */ /* 0x000fe2000f8ec0ff */
[----:B------:R-:W-:Y:S01]  /*0e00*/  VOTEU.ALL UP0, P0 ;  /* 0x0000000000ff7886 */ /* 0x000fe20000000000 */
[----:B------:R-:W-:Y:S02]  /*0e10*/  UISETP.NE.AND UP6, UPT, UR21, URZ, UPT ;  /* 0x000000ff1500728c */ /* 0x000fe4000bfc5270 */
[----:B--2---:R-:W-:Y:S01]  /*0e20*/  UISETP.EQ.U32.AND UP1, UPT, UR28, 0x1, UPT ;  /* 0x000000011c00788c */ /* 0x004fe2000bf22070 */
[----:B------:R-:W2:Y:S07]  /*0e30*/  FENCE.VIEW.ASYNC.S ;  /* 0x00000000000073c6 */ /* 0x000eae0000000000 */
[----:B--2---:R2:W3:Y:S01]  /*0e40*/  @!UP0 SYNCS.EXCH.64 URZ, [UR6+0x110], UR4 ;  /* 0x0001100406ff85b2 */ /* 0x0044e20008000100 */
[----:B------:R-:W-:Y:S05]  /*0e50*/  BRA.U !UP1, `(.L_x_15) ;  /* 0x0000000109087547 */ /* 0x000fea000b800000 */
[----:B-1-3--:R-:W-:Y:S01]  /*0e60*/  UCGABAR_ARV ;  /* 0x00000000000079c7 */ /* 0x00afe20008000000 */
[----:B------:R-:W-:Y:S05]  /*0e70*/  BRA `(.L_x_16) ;  /* 0x0000000000047947 */ /* 0x000fea0003800000 */
.L_x_15:
[----:B-1-3--:R-:W-:Y:S01]  /*0e80*/  NOP ;  /* 0x0000000000007918 */ /* 0x00afe20000000000 */
.L_x_16:
[----:B------:R-:W1:Y:S01]  /*0e90*/  S2UR UR20, SR_CTAID.Y ;  /* 0x00000000001479c3 */ /* 0x000e620000002600 */
[----:B------:R-:W-:-:S05]  /*0ea0*/  CS2R.32 R86, SR_CgaSize ;  /* 0x0000000000567805 */ /* 0x000fca0000008a00 */
[----:B------:R-:W-:-:S05]  /*0eb0*/  IMAD R86, R86, -0xa0, RZ ;  /* 0xffffff6056567824 */ /* 0x000fca00078e02ff */
[----:B--2---:R-:W-:-:S14]  /*0ec0*/  R2UR UR4, R86 ;  /* 0x00000000560472ca */ /* 0x004fdc00000e0000 */
[----:B------:R-:W2:Y:S01]  /*0ed0*/  LDCU UR4, c[0x0][UR4+0x2b4] ;  /* 0x00005680040477ac */ /* 0x000ea20008000800 */
[----:B------:R-:W-:-:S05]  /*0ee0*/  CS2R.32 R86, SR_CgaSize ;  /* 0x0000000000567805 */ /* 0x000fca0000008a00 */
[----:B------:R-:W-:-:S05]  /*0ef0*/  IMAD R86, R86, -0xa0, RZ ;  /* 0xffffff6056567824 */ /* 0x000fca00078e02ff */
[----:B------:R-:W-:-:S14]  /*0f00*/  R2UR UR5, R86 ;  /* 0x00000000560572ca */ /* 0x000fdc00000e0000 */
[----:B------:R-:W3:Y:S01]  /*0f10*/  LDCU UR5, c[0x0][UR5+0x2b0] ;  /* 0x00005600050577ac */ /* 0x000ee20008000800 */
[----:B------:R-:W4:Y:S01]  /*0f20*/  S2UR UR25, SR_CTAID.X ;  /* 0x00000000001979c3 */ /* 0x000f220000002500 */
[----:B------:R-:W-:-:S05]  /*0f30*/  CS2R.32 R86, SR_CgaSize ;  /* 0x0000000000567805 */ /* 0x000fca0000008a00 */
[----:B------:R-:W-:-:S05]  /*0f40*/  IMAD R86, R86, -0xa0, RZ ;  /* 0xffffff6056567824 */ /* 0x000fca00078e02ff */
[----:B------:R-:W-:-:S14]  /*0f50*/  R2UR UR8, R86 ;  /* 0x00000000560872ca */ /* 0x000fdc00000e0000 */
[----:B------:R-:W3:Y:S01]  /*0f60*/  LDCU UR8, c[0x0][UR8+0x2a4] ;  /* 0x00005480080877ac */ /* 0x000ee20008000800 */
[----:B------:R-:W-:-:S05]  /*0f70*/  CS2R.32 R86, SR_CgaSize ;  /* 0x0000000000567805 */ /* 0x000fca0000008a00 */
[----:B------:R-:W-:-:S05]  /*0f80*/  IMAD R86, R86, -0xa0, RZ ;  /* 0xffffff6056567824 */ /* 0x000fca00078e02ff */
[----:B------:R-:W-:-:S14]  /*0f90*/  R2UR UR63, R86 ;  /* 0x00000000563f72ca */ /* 0x000fdc00000e0000 */
[----:B------:R-:W3:Y:S01]  /*0fa0*/  LDCU UR63, c[0x0][UR63+0x2a0] ;  /* 0x000054003f3f77ac */ /* 0x000ee20008000800 */
[----:B------:R-:W-:Y:S02]  /*0fb0*/  USHF.R.U32.HI UR12, URZ, 0x1, UR52 ;  /* 0x00000001ff0c7899 */ /* 0x000fe40008011634 */
[----:B------:R-:W-:Y:S02]  /*0fc0*/  USHF.R.U32.HI UR11, URZ, 0x2, UR52 ;  /* 0x00000002ff0b7899 */ /* 0x000fe40008011634 */
[----:B------:R-:W-:Y:S01]  /*0fd0*/  USHF.L.U32 UR38, UR52, 0xa, URZ ;  /* 0x0000000a34267899 */ /* 0x000fe200080006ff */
[----:B------:R-:W3:Y:S01]  /*0fe0*/  LDCU UR24, c[0x0][0xb24] ;  /* 0x00016480ff1877ac */ /* 0x000ee20008000800 */
[----:B-1----:R-:W-:Y:S01]  /*0ff0*/  I2FP.F32.U32 R2, UR20 ;  /* 0x0000001400027c45 */ /* 0x002fe20008201000 */
[----:B------:R-:W1:Y:S04]  /*1000*/  LDCU UR42, c[0x0][0xb24] ;  /* 0x00016480ff2a77ac */ /* 0x000e680008000800 */
[----:B--2---:R-:W-:Y:S01]  /*1010*/  FMUL R2, R2, UR4 ;  /* 0x0000000402027c20 */ /* 0x004fe20008400000 */
[----:B------:R-:W-:Y:S01]  /*1020*/  ULOP3.LUT UR4, UR68, 0x4, UR52, 0xf8, !UPT ;  /* 0x0000000444047892 */ /* 0x000fe2000f8ef834 */
[----:B----4-:R-:W-:Y:S01]  /*1030*/  I2FP.F32.U32 R3, UR25 ;  /* 0x0000001900037c45 */ /* 0x010fe20008201000 */
[----:B------:R-:W2:Y:S03]  /*1040*/  LDCU UR27, c[0x0][0xb30] ;  /* 0x00016600ff1b77ac */ /* 0x000ea60008000800 */
[----:B------:R-:W4:Y:S01]  /*1050*/  F2I.U32.TRUNC.NTZ R2, R2 ;  /* 0x0000000200027305 */ /* 0x000f22000020f000 */
[----:B---3--:R-:W-:Y:S01]  /*1060*/  FMUL R3, R3, UR5 ;  /* 0x0000000503037c20 */ /* 0x008fe20008400000 */
[----:B------:R-:W-:-:S02]  /*1070*/  UISETP.GT.U32.AND UP0, UPT, UR4, 0xffff, UPT ;  /* 0x0000ffff0400788c */ /* 0x000fc4000bf04070 */
[----:B------:R-:W-:Y:S02]  /*1080*/  ULOP3.LUT UR5, UR52, 0x3, URZ, 0xc0, !UPT ;  /* 0x0000000334057892 */ /* 0x000fe4000f8ec0ff */
[----:B------:R-:W-:Y:S02]  /*1090*/  USEL UR31, UR4, 0xffff, !UP0 ;  /* 0x0000ffff041f7887 */ /* 0x000fe4000c000000 */
[----:B------:R-:W3:Y:S01]  /*10a0*/  F2I.U32.TRUNC.NTZ R3, R3 ;  /* 0x0000000300037305 */ /* 0x000ee2000020f000 */
[----:B------:R-:W-:Y:S01]  /*10b0*/  UISETP.GT.U32.AND UP1, UPT, UR5, 0xffff, UPT ;  /* 0x0000ffff0500788c */ /* 0x000fe2000bf24070 */
[----:B------:R-:W-:Y:S01]  /*10c0*/  UMOV UR13, 0x11 ;  /* 0x00000011000d7882 */ /* 0x000fe20000000000 */
[----:B------:R-:W-:Y:S02]  /*10d0*/  UMOV UR14, 0x5 ;  /* 0x00000005000e7882 */ /* 0x000fe40000000000 */
[----:B------:R-:W-:Y:S01]  /*10e0*/  USEL UR37, UR5, 0xffff, !UP1 ;  /* 0x0000ffff05257887 */ /* 0x000fe2000c800000 */
[----:B----4-:R-:W-:-:S02]  /*10f0*/  R2UR UR7, R2 ;  /* 0x00000000020772ca */ /* 0x010fc400000e0000 */
[----:B------:R-:W-:Y:S02]  /*1100*/  PRMT R2, RZ, 0x7610, R2 ;  /* 0x00007610ff027816 */ /* 0x000fe40000000002 */
[----:B---3--:R-:W-:Y:S02]  /*1110*/  R2UR UR6, R3 ;  /* 0x00000000030672ca */ /* 0x008fe400000e0000 */
[----:B------:R-:W-:-:S07]  /*1120*/  PRMT R3, RZ, 0x7610, R3 ;  /* 0x00007610ff037816 */ /* 0x000fce0000000003 */
[----:B------:R-:W-:-:S04]  /*1130*/  UIADD3 UR4, UPT, UPT, -UR7, URZ, URZ ;  /* 0x000000ff07047290 */ /* 0x000fc8000fffe1ff */
[----:B------:R-:W-:Y:S02]  /*1140*/  UIMAD UR4, UR8, UR4, UR20 ;  /* 0x00000004080472a4 */ /* 0x000fe4000f8e0214 */
[----:B------:R-:W-:-:S04]  /*1150*/  UIADD3 UR5, UPT, UPT, -UR6, URZ, URZ ;  /* 0x000000ff06057290 */ /* 0x000fc8000fffe1ff */
[----:B------:R-:W-:Y:S01]  /*1160*/  IMAD.U32 R86, RZ, RZ, UR4 ;  /* 0x00000004ff567e24 */ /* 0x000fe2000f8e00ff */
[----:B------:R-:W-:Y:S01]  /*1170*/  UIMAD UR63, UR63, UR5, UR25 ;  /* 0x000000053f3f72a4 */ /* 0x000fe2000f8e0219 */
[----:B-12---:R-:W-:Y:S11]  /*1180*/  BRA.U UP6, `(.L_x_17) ;  /* 0x0000000106687547 */ /* 0x006ff6000b800000 */
[----:B------:R-:W-:Y:S01]  /*1190*/  R2UR UR15, R86 ;  /* 0x00000000560f72ca */ /* 0x000fe200000e0000 */
[----:B------:R-:W-:Y:S02]  /*11a0*/  ULOP3.LUT UR4, UR63, 0x2, URZ, 0x3c, !UPT ;  /* 0x000000023f047892 */ /* 0x000fe4000f8e3cff */
[----:B------:R-:W-:-:S10]  /*11b0*/  ULOP3.LUT UR10, UR63, 0xfffffffe, URZ, 0xc0, !UPT ;  /* 0xfffffffe3f0a7892 */ /* 0x000fd4000f8ec0ff */
[----:B------:R-:W-:Y:S02]  /*11c0*/  UISETP.NE.AND UP0, UPT, UR15, URZ, UPT ;  /* 0x000000ff0f00728c */ /* 0x000fe4000bf05270 */
[----:B------:R-:W-:Y:S02]  /*11d0*/  UISETP.NE.AND UP2, UPT, UR15, 0x1, UPT ;  /* 0x000000010f00788c */ /* 0x000fe4000bf45270 */
[----:B------:R-:W-:Y:S02]  /*11e0*/  UISETP.GT.U32.AND UP4, UPT, UR63, 0x1, UP0 ;  /* 0x000000013f00788c */ /* 0x000fe40008784070 */
[----:B------:R-:W-:Y:S02]  /*11f0*/  UISETP.GT.U32.AND UP3, UPT, UR63, 0x1, UP2 ;  /* 0x000000013f00788c */ /* 0x000fe40009764070 */
[----:B------:R-:W-:Y:S02]  /*1200*/  UISETP.GT.U32.AND UP1, UPT, UR4, 0x1, UP0 ;  /* 0x000000010400788c */ /* 0x000fe40008724070 */
[----:B------:R-:W-:-:S02]  /*1210*/  UISETP.GT.U32.AND UP0, UPT, UR4, 0x1, UP2 ;  /* 0x000000010400788c */ /* 0x000fc40009704070 */
[----:B------:R-:W-:Y:S02]  /*1220*/  USEL UR6, URZ, 0x1, UP4 ;  /* 0x00000001ff067887 */ /* 0x000fe4000a000000 */
[----:B------:R-:W-:Y:S02]  /*1230*/  USEL UR5, URZ, 0x10, UP3 ;  /* 0x00000010ff057887 */ /* 0x000fe40009800000 */
[----:B------:R-:W-:Y:S02]  /*1240*/  USEL UR4, URZ, 0x2, UP4 ;  /* 0x00000002ff047887 */ /* 0x000fe4000a000000 */
[----:B------:R-:W-:Y:S02]  /*1250*/  USEL UR9, URZ, 0x20, UP3 ;  /* 0x00000020ff097887 */ /* 0x000fe40009800000 */
[----:B------:R-:W-:Y:S02]  /*1260*/  USEL UR8, URZ, 0x4, UP1 ;  /* 0x00000004ff087887 */ /* 0x000fe40008800000 */
[----:B------:R-:W-:-:S02]  /*1270*/  UIADD3 UR4, UPT, UPT, UR4, UR5, UR6 ;  /* 0x0000000504047290 */ /* 0x000fc4000fffe006 */
[----:B------:R-:W-:Y:S02]  /*1280*/  USEL UR6, URZ, 0x8, UP1 ;  /* 0x00000008ff067887 */ /* 0x000fe40008800000 */
[----:B------:R-:W-:Y:S02]  /*1290*/  USEL UR7, URZ, 0x40, UP0 ;  /* 0x00000040ff077887 */ /* 0x000fe40008000000 */
[----:B------:R-:W-:Y:S02]  /*12a0*/  UIADD3 UR5, UPT, UPT, UR8, UR9, UR4 ;  /* 0x0000000908057290 */ /* 0x000fe4000fffe004 */
[----:B------:R-:W-:Y:S02]  /*12b0*/  ULEA UR4, UR15, UR10, 0x2 ;  /* 0x0000000a0f047291 */ /* 0x000fe4000f8e10ff */
[----:B------:R-:W-:Y:S02]  /*12c0*/  USEL UR8, URZ, 0x80, UP0 ;  /* 0x00000080ff087887 */ /* 0x000fe40008000000 */
[----:B------:R-:W-:-:S03]  /*12d0*/  UIADD3 UR5, UPT, UPT, UR6, UR7, UR5 ;  /* 0x0000000706057290 */ /* 0x000fc6000fffe005 */
[----:B------:R-:W-:Y:S01]  /*12e0*/  UMOV UR6, 0x3 ;  /* 0x0000000300067882 */ /* 0x000fe20000000000 */
[----:B------:R-:W-:Y:S02]  /*12f0*/  UIADD3 UR5, UPT, UPT, UR5, UR8, URZ ;  /* 0x0000000805057290 */ /* 0x000fe4000fffe0ff */
[----:B------:R-:W-:-:S04]  /*1300*/  USHF.L.U32 UR4, UR6, UR4, URZ ;  /* 0x0000000406047299 */ /* 0x000fc800080006ff */
[----:B------:R-:W-:Y:S02]  /*1310*/  MOV R3, UR5 ;  /* 0x0000000500037c02 */ /* 0x000fe40008000f00 */
[----:B------:R-:W-:-:S07]  /*1320*/  IMAD.U32 R2, RZ, RZ, UR4 ;  /* 0x00000004ff027e24 */ /* 0x000fce000f8e00ff */
.L_x_17:
[----:B------:R-:W1:Y:S01]  /*1330*/  S2UR UR36, SR_CTAID.Z ;  /* 0x00000000002479c3 */ /* 0x000e620000002700 */
[----:B------:R-:W-:Y:S02]  /*1340*/  UISETP.GE.AND UP0, UPT, UR24, 0x1, UPT ;  /* 0x000000011800788c */ /* 0x000fe4000bf06270 */
[----:B------:R-:W-:Y:S02]  /*1350*/  ULOP3.LUT UR37, UR37, 0xffff, URZ, 0xc0, !UPT ;  /* 0x0000ffff25257892 */ /* 0x000fe4000f8ec0ff */
[----:B------:R-:W-:Y:S02]  /*1360*/  ULOP3.LUT UR31, UR31, 0xffff, URZ, 0xc0, !UPT ;  /* 0x0000ffff1f1f7892 */ /* 0x000fe4000f8ec0ff */
[----:B------:R-:W-:Y:S02]  /*1370*/  UISETP.NE.AND UP3, UPT, UR21, 0x2, UPT ;  /* 0x000000021500788c */ /* 0x000fe4000bf65270 */
[----:B------:R-:W-:Y:S02]  /*1380*/  ULOP3.LUT UR57, UR12, 0x1, URZ, 0xc0, !UPT ;  /* 0x000000010c397892 */ /* 0x000fe4000f8ec0ff */
[----:B------:R-:W-:-:S02]  /*1390*/  ULOP3.LUT UR55, UR11, 0x1, URZ, 0xc0, !UPT ;  /* 0x000000010b377892 */ /* 0x000fc4000f8ec0ff */
[----:B------:R-:W-:Y:S02]  /*13a0*/  ULOP3.LUT UR40, UR38, 0x800, URZ, 0xc0, !UPT ;  /* 0x0000080026287892 */ /* 0x000fe4000f8ec0ff */
[----:B------:R-:W-:Y:S02]  /*13b0*/  USHF.L.U32 UR37, UR13, UR37, URZ ;  /* 0x000000250d257299 */ /* 0x000fe400080006ff */
[----:B------:R-:W-:Y:S01]  /*13c0*/  USHF.L.U32 UR31, UR14, UR31, URZ ;  /* 0x0000001f0e1f7299 */ /* 0x000fe200080006ff */
[----:B------:R-:W-:Y:S01]  /*13d0*/  UMOV UR16, UR25 ;  /* 0x0000001900107c82 */ /* 0x000fe20008000000 */
[----:B------:R-:W-:Y:S10]  /*13e0*/  BRA.U !UP0, `(.L_x_18) ;  /* 0x0000000108d47547 */ /* 0x000ff4000b800000 */
[----:B------:R-:W2:Y:S01]  /*13f0*/  LDCU.128 UR12, c[0x0][0xb10] ;  /* 0x00016200ff0c77ac */ /* 0x000ea20008000c00 */
[----:B------:R-:W3:Y:S01]  /*1400*/  LDCU UR6, c[0x0][0x370] ;  /* 0x00006e00ff0677ac */ /* 0x000ee20008000800 */
[----:B------:R-:W4:Y:S01]  /*1410*/  LDCU UR5, c[0x0][0x374] ;  /* 0x00006e80ff0577ac */ /* 0x000f220008000800 */
[----:B------:R-:W1:Y:S01]  /*1420*/  LDCU UR26, c[0x0][0xb0c] ;  /* 0x00016180ff1a77ac */ /* 0x000e620008000800 */
[----:B------:R-:W1:Y:S01]  /*1430*/  LDCU UR4, c[0x0][0xb20] ;  /* 0x00016400ff0477ac */ /* 0x000e620008000800 */
[----:B------:R-:W1:Y:S01]  /*1440*/  LDCU.64 UR8, c[0x0][0xb28] ;  /* 0x00016500ff0877ac */ /* 0x000e620008000a00 */
[----:B--2---:R-:W-:Y:S02]  /*1450*/  UISETP.NE.AND UP0, UPT, UR14, 0x1, UPT ;  /* 0x000000010e00788c */ /* 0x004fe4000bf05270 */
[----:B----4-:R-:W-:Y:S02]  /*1460*/  UIMAD.WIDE.U32 UR10, UR5, UR15, URZ ;  /* 0x0000000f050a72a5 */ /* 0x010fe4000f8e00ff */
[----:B---3--:R-:W-:-:S02]  /*1470*/  UIMAD.WIDE.U32 UR18, UR6, UR12, URZ ;  /* 0x0000000c061272a5 */ /* 0x008fc4000f8e00ff */
[----:B-1----:R-:W-:Y:S02]  /*1480*/  UISETP.NE.AND UP1, UPT, UR26, 0x1, UPT ;  /* 0x000000011a00788c */ /* 0x002fe4000bf25270 */
[----:B------:R-:W-:Y:S01]  /*1490*/  UISETP.NE.AND UP2, UPT, UR24, 0x1, UPT ;  /* 0x000000011800788c */ /* 0x000fe2000bf45270 */
[----:B------:R-:W-:Y:S02]  /*14a0*/  UMOV UR10, UR11 ;  /* 0x0000000b000a7c82 */ /* 0x000fe40008000000 */
[----:B------:R-:W-:Y:S01]  /*14b0*/  UMOV UR18, UR19 ;  /* 0x0000001300127c82 */ /* 0x000fe20008000000 */
[----:B------:R-:W-:Y:S02]  /*14c0*/  @UP0 USHF.R.U32.HI UR5, URZ, UR4, UR10 ;  /* 0x00000004ff050299 */ /* 0x000fe4000801160a */
[----:B------:R-:W-:Y:S02]  /*14d0*/  UIMAD.WIDE.U32 UR22, UR20, UR15, URZ ;  /* 0x0000000f141672a5 */ /* 0x000fe4000f8e00ff */
[----:B------:R-:W-:-:S02]  /*14e0*/  UIMAD.WIDE.U32 UR10, UR5, UR8, URZ ;  /* 0x00000008050a72a5 */ /* 0x000fc4000f8e00ff */
[----:B------:R-:W-:Y:S02]  /*14f0*/  @UP1 USHF.R.U32.HI UR6, URZ, UR13, UR18 ;  /* 0x0000000dff061299 */ /* 0x000fe40008011612 */
[----:B------:R-:W-:Y:S02]  /*1500*/  UIMAD.WIDE.U32 UR16, UR25, UR12, URZ ;  /* 0x0000000c191072a5 */ /* 0x000fe4000f8e00ff */
[----:B------:R-:W-:Y:S01]  /*1510*/  UIMAD.WIDE.U32 UR18, UR6, UR8, URZ ;  /* 0x00000008061272a5 */ /* 0x000fe2000f8e00ff */
[----:B------:R-:W-:Y:S01]  /*1520*/  UMOV UR22, UR23 ;  /* 0x0000001700167c82 */ /* 0x000fe20008000000 */
[----:B------:R-:W-:Y:S01]  /*1530*/  UMOV UR10, UR11 ;  /* 0x0000000b000a7c82 */ /* 0x000fe20008000000 */
[----:B------:R-:W-:Y:S02]  /*1540*/  USHF.R.U32.HI UR22, URZ, UR4, UR22 ;  /* 0x00000004ff167299 */ /* 0x000fe40008011616 */
[----:B------:R-:W-:Y:S02]  /*1550*/  @UP2 USHF.R.U32.HI UR5, URZ, UR9, UR10 ;  /* 0x00000009ff052299 */ /* 0x000fe4000801160a */
[----:B------:R-:W-:Y:S01]  /*1560*/  UMOV UR7, UR19 ;  /* 0x0000001300077c82 */ /* 0x000fe20008000000 */
[----:B------:R-:W-:Y:S01]  /*1570*/  UMOV UR16, UR17 ;  /* 0x0000001100107c82 */ /* 0x000fe20008000000 */
[----:B------:R-:W-:-:S02]  /*1580*/  @UP2 USHF.R.U32.HI UR6, URZ, UR9, UR7 ;  /* 0x00000009ff062299 */ /* 0x000fc40008011607 */
[----:B------:R-:W-:Y:S02]  /*1590*/  USHF.R.U32.HI UR16, URZ, UR13, UR16 ;  /* 0x0000000dff107299 */ /* 0x000fe40008011610 */
[----:B------:R-:W-:Y:S02]  /*15a0*/  USEL UR4, UR20, UR22, !UP0 ;  /* 0x0000001614047287 */ /* 0x000fe4000c000000 */
[----:B------:R-:W-:Y:S02]  /*15b0*/  UIMAD UR7, UR5, UR24, URZ ;  /* 0x00000018050772a4 */ /* 0x000fe4000f8e02ff */
[----:B------:R-:W-:Y:S02]  /*15c0*/  USEL UR5, UR25, UR16, !UP1 ;  /* 0x0000001019057287 */ /* 0x000fe4000c800000 */
[----:B------:R-:W-:Y:S02]  /*15d0*/  UIMAD UR12, UR6, UR24, URZ ;  /* 0x00000018060c72a4 */ /* 0x000fe4000f8e02ff */
[----:B------:R-:W-:-:S02]  /*15e0*/  UISETP.GE.AND UP0, UPT, UR4, UR7, UPT ;  /* 0x000000070400728c */ /* 0x000fc4000bf06270 */
[----:B------:R-:W-:Y:S02]  /*15f0*/  UIMAD.WIDE.U32 UR10, UR4, UR8, URZ ;  /* 0x00000008040a72a5 */ /* 0x000fe4000f8e00ff */
[----:B------:R-:W-:Y:S02]  /*1600*/  UISETP.GE.OR UP0, UPT, UR5, UR12, UP0 ;  /* 0x0000000c0500728c */ /* 0x000fe40008706670 */
[----:B------:R-:W-:Y:S02]  /*1610*/  UIMAD.WIDE.U32 UR12, UR5, UR8, URZ ;  /* 0x00000008050c72a5 */ /* 0x000fe4000f8e00ff */
[----:B------:R-:W-:Y:S01]  /*1620*/  UIADD3 UR10, UPT, UPT, -UR4, URZ, URZ ;  /* 0x000000ff040a7290 */ /* 0x000fe2000fffe1ff */
[----:B------:R-:W-:Y:S01]  /*1630*/  UMOV UR8, UR11 ;  /* 0x0000000b00087c82 */ /* 0x000fe20008000000 */
[----:B------:R-:W-:Y:S02]  /*1640*/  UIADD3 UR16, UPT, UPT, -UR5, URZ, URZ ;  /* 0x000000ff05107290 */ /* 0x000fe4000fffe1ff */
[----:B------:R-:W-:-:S03]  /*1650*/  USHF.R.U32.HI UR8, URZ, UR9, UR8 ;  /* 0x00000009ff087299 */ /* 0x000fc60008011608 */
[----:B------:R-:W-:Y:S01]  /*1660*/  @!UP0 UMOV UR7, UR13 ;  /* 0x0000000d00078c82 */ /* 0x000fe20008000000 */
[----:B------:R-:W-:Y:S02]  /*1670*/  UIMAD UR20, UR14, UR10, UR20 ;  /* 0x0000000a0e1472a4 */ /* 0x000fe4000f8e0214 */
[----:B------:R-:W-:Y:S02]  /*1680*/  USEL UR8, UR4, UR8, !UP2 ;  /* 0x0000000804087287 */ /* 0x000fe4000d000000 */
[----:B------:R-:W-:Y:S02]  /*1690*/  @!UP0 USHF.R.U32.HI UR7, URZ, UR9, UR7 ;  /* 0x00000009ff078299 */ /* 0x000fe40008011607 */
[----:B------:R-:W-:Y:S02]  /*16a0*/  UIADD3 UR9, UPT, UPT, -UR8, URZ, URZ ;  /* 0x000000ff08097290 */ /* 0x000fe4000fffe1ff */
[----:B------:R-:W-:Y:S02]  /*16b0*/  @!UP0 USEL UR7, UR5, UR7, !UP2 ;  /* 0x0000000705078287 */ /* 0x000fe4000d000000 */
[----:B------:R-:W-:-:S02]  /*16c0*/  UIMAD UR9, UR24, UR9, UR4 ;  /* 0x00000009180972a4 */ /* 0x000fc4000f8e0204 */
[----:B------:R-:W-:Y:S02]  /*16d0*/  @!UP0 UIADD3 UR8, UPT, UPT, UR8, -UR7, URZ ;  /* 0x8000000708088290 */ /* 0x000fe4000fffe0ff */
[----:B------:R-:W-:Y:S02]  /*16e0*/  @!UP0 UIMAD UR6, UR9, UR6, UR7 ;  /* 0x00000006090682a4 */ /* 0x000fe4000f8e0207 */
[----:B------:R-:W-:Y:S02]  /*16f0*/  @!UP0 UIMAD UR4, UR8, UR24, UR5 ;  /* 0x00000018080482a4 */ /* 0x000fe4000f8e0205 */
[----:B------:R-:W-:Y:S02]  /*1700*/  UIMAD UR16, UR26, UR16, UR25 ;  /* 0x000000101a1072a4 */ /* 0x000fe4000f8e0219 */
[----:B------:R-:W-:Y:S01]  /*1710*/  UIMAD UR20, UR4, UR14, UR20 ;  /* 0x0000000e041472a4 */ /* 0x000fe2000f8e0214 */
[----:B------:R-:W-:Y:S02]  /*1720*/  @!UP0 UMOV UR5, UR6 ;  /* 0x0000000600058c82 */ /* 0x000fe40008000000 */
[----:B------:R-:W-:-:S12]  /*1730*/  UIMAD UR16, UR5, UR26, UR16 ;  /* 0x0000001a051072a4 */ /* 0x000fd8000f8e0210 */
.L_x_18:
[----:B------:R-:W-:-:S09]  /*1740*/  UISETP.NE.AND UP0, UPT, UR27, 0x1, UPT ;  /* 0x000000011b00788c */ /* 0x000fd2000bf05270 */
[----:B------:R-:W-:Y:S05]  /*1750*/  BRA.U UP0, `(.L_x_19) ;  /* 0x0000000100447547 */ /* 0x000fea000b800000 */
[----:B------:R-:W2:Y:S01]  /*1760*/  LDCU.128 UR8, c[0x0][0xb10] ;  /* 0x00016200ff0877ac */ /* 0x000ea20008000c00 */
[----:B------:R-:W3:Y:S01]  /*1770*/  LDCU UR12, c[0x0][0xb0c] ;  /* 0x00016180ff0c77ac */ /* 0x000ee20008000800 */
[----:B------:R-:W4:Y:S01]  /*1780*/  LDCU UR13, c[0x0][0xb20] ;  /* 0x00016400ff0d77ac */ /* 0x000f220008000800 */
[----:B--2---:R-:W-:Y:S02]  /*1790*/  UIMAD.WIDE.U32 UR6, UR16, UR8, URZ ;  /* 0x00000008100672a5 */ /* 0x004fe4000f8e00ff */
[----:B------:R-:W-:Y:S02]  /*17a0*/  UIMAD.WIDE.U32 UR4, UR20, UR11, URZ ;  /* 0x0000000b140472a5 */ /* 0x000fe4000f8e00ff */
[----:B---3--:R-:W-:Y:S02]  /*17b0*/  UISETP.NE.AND UP1, UPT, UR12, 0x1, UPT ;  /* 0x000000010c00788c */ /* 0x008fe4000bf25270 */
[----:B------:R-:W-:Y:S01]  /*17c0*/  UISETP.NE.AND UP0, UPT, UR10, 0x1, UPT ;  /* 0x000000010a00788c */ /* 0x000fe2000bf05270 */
[----:B------:R-:W-:-:S02]  /*17d0*/  UMOV UR6, UR7 ;  /* 0x0000000700067c82 */ /* 0x000fc40008000000 */
[----:B------:R-:W-:Y:S01]  /*17e0*/  UMOV UR4, UR5 ;  /* 0x0000000500047c82 */ /* 0x000fe20008000000 */
[----:B------:R-:W-:Y:S02]  /*17f0*/  USHF.R.U32.HI UR9, URZ, UR9, UR6 ;  /* 0x00000009ff097299 */ /* 0x000fe40008011606 */
[----:B----4-:R-:W-:Y:S02]  /*1800*/  USHF.R.U32.HI UR4, URZ, UR13, UR4 ;  /* 0x0000000dff047299 */ /* 0x010fe40008011604 */
[----:B------:R-:W-:Y:S02]  /*1810*/  USEL UR5, UR16, UR9, !UP1 ;  /* 0x0000000910057287 */ /* 0x000fe4000c800000 */
[----:B------:R-:W-:-:S04]  /*1820*/  USEL UR4, UR20, UR4, !UP0 ;  /* 0x0000000414047287 */ /* 0x000fc8000c000000 */
[----:B------:R-:W-:Y:S02]  /*1830*/  UIADD3 UR6, UPT, UPT, -UR4, UR5, URZ ;  /* 0x0000000504067290 */ /* 0x000fe4000fffe1ff */
[----:B------:R-:W-:Y:S02]  /*1840*/  UIADD3 UR4, UPT, UPT, UR4, -UR5, URZ ;  /* 0x8000000504047290 */ /* 0x000fe4000fffe0ff */
[----:B------:R-:W-:Y:S02]  /*1850*/  UIMAD UR20, UR6, UR10, UR20 ;  /* 0x0000000a061472a4 */ /* 0x000fe4000f8e0214 */
[----:B------:R-:W-:-:S12]  /*1860*/  UIMAD UR16, UR4, UR12, UR16 ;  /* 0x0000000c041072a4 */ /* 0x000fd8000f8e0210 */
.L_x_19:
[----:B------:R-:W-:-:S09]  /*1870*/  UISETP.EQ.U32.AND UP0, UPT, UR28, 0x1, UPT ;  /* 0x000000011c00788c */ /* 0x000fd2000bf02070 */
[----:B------:R-:W-:Y:S05]  /*1880*/  BRA.U !UP0, `(.L_x_20) ;  /* 0x00000001080c7547 */ /* 0x000fea000b800000 */
[----:B------:R-:W-:Y:S01]  /*1890*/  UCGABAR_WAIT ;  /* 0x0000000000007dc7 */ /* 0x000fe20008000000 */
[----:B------:R-:W-:Y:S01]  /*18a0*/  CCTL.IVALL ;  /* 0x00000000ff00798f */ /* 0x000fe20002000000 */
[----:B------:R-:W-:Y:S05]  /*18b0*/  BRA `(.L_x_21) ;  /* 0x0000000000047947 */ /* 0x000fea0003800000 */
.L_x_20:
[----:B------:R-:W-:Y:S06]  /*18c0*/  BAR.SYNC.DEFER_BLOCKING 0x0 ;  /* 0x0000000000007b1d */ /* 0x000fec0000010000 */
.L_x_21:
[----:B------:R-:W-:Y:S05]  /*18d0*/  BRA.U UP3, `(.L_x_22) ;  /* 0x0000001503907547 */ /* 0x000fea000b800000 */
[----:B------:R-:W2:Y:S01]  /*18e0*/  LDCU UR6, c[0x0][0x38c] ;  /* 0x00007180ff0677ac */ /* 0x000ea20008000800 */
[----:B------:R-:W-:Y:S01]  /*18f0*/  PLOP3.LUT P2, PT, PT, PT, UP5, 0x80, 0x8 ;  /* 0x000000000008781c */ /* 0x000fe20003f4f058 */
[----:B------:R-:W-:Y:S01]  /*1900*/  IMAD.MOV.U32 R12, RZ, RZ, 0x1 ;  /* 0x00000001ff0c7424 */ /* 0x000fe200078e00ff */
[----:B------:R-:W-:Y:S01]  /*1910*/  ISETP.NE.AND P3, PT, R0, RZ, P4 ;  /* 0x000000ff0000720c */ /* 0x000fe20002765270 */
[----:B------:R-:W-:Y:S01]  /*1920*/  USHF.L.U32 UR7, UR25, 0x6, URZ ;  /* 0x0000000619077899 */ /* 0x000fe200080006ff */
[----:B------:R-:W-:Y:S01]  /*1930*/  PLOP3.LUT P2, PT, P2, PT, PT, 0x8, 0x80 ;  /* 0x000000000080781c */ /* 0x000fe2000174e170 */
[----:B------:R-:W-:Y:S01]  /*1940*/  USHF.L.U32 UR8, UR25, 0x7, URZ ;  /* 0x0000000719087899 */ /* 0x000fe200080006ff */
[----:B------:R-:W-:Y:S01]  /*1950*/  CS2R R10, SRZ ;  /* 0x00000000000a7805 */ /* 0x000fe2000001ff00 */
[----:B------:R-:W-:Y:S01]  /*1960*/  UISETP.NE.AND UP1, UPT, UR21, URZ, UPT ;  /* 0x000000ff1500728c */ /* 0x000fe2000bf25270 */
[----:B------:R-:W-:Y:S01]  /*1970*/  IMAD.MOV.U32 R9, RZ, RZ, RZ ;  /* 0x000000ffff097224 */ /* 0x000fe200078e00ff */
[----:B------:R-:W3:Y:S01]  /*1980*/  LDCU UR50, c[0x0][0x370] ;  /* 0x00006e00ff3277ac */ /* 0x000ee20008000800 */
[----:B------:R-:W-:Y:S01]  /*1990*/  IMAD.MOV.U32 R8, RZ, RZ, 0x1 ;  /* 0x00000001ff087424 */ /* 0x000fe200078e00ff */
[----:B------:R-:W-:Y:S01]  /*19a0*/  USEL UR39, UR41, 0x2, UP1 ;  /* 0x0000000229277887 */ /* 0x000fe20008800000 */
[----:B------:R-:W4:Y:S01]  /*19b0*/  LDCU.64 UR46, c[0x0][0x348] ;  /* 0x00006900ff2e77ac */ /* 0x000f220008000a00 */
[----:B--2---:R-:W-:-:S02]  /*19c0*/  UIADD3 UR5, UPT, UPT, UR6, 0x7f, URZ ;  /* 0x0000007f06057890 */ /* 0x004fc4000fffe0ff */
[----:B------:R-:W-:Y:S02]  /*19d0*/  UIADD3 UR58, UPT, UPT, UR6, 0xfe, URZ ;  /* 0x000000fe063a7890 */ /* 0x000fe4000fffe0ff */
[----:B------:R-:W-:Y:S01]  /*19e0*/  USHF.R.S32.HI UR4, URZ, 0x1f, UR5 ;  /* 0x0000001fff047899 */ /* 0x000fe20008011405 */
[----:B------:R-:W2:Y:S03]  /*19f0*/  LDCU UR49, c[0x0][0x374] ;  /* 0x00006e80ff3177ac */ /* 0x000ea60008000800 */
[----:B------:R-:W-:Y:S02]  /*1a00*/  ULEA.HI UR4, UR4, UR5, URZ, 0x7 ;  /* 0x0000000504047291 */ /* 0x000fe4000f8f38ff */
[----:B------:R-:W-:Y:S02]  /*1a10*/  UIADD3 UR5, UPT, UPT, UR6, -0x1, URZ ;  /* 0xffffffff06057890 */ /* 0x000fe4000fffe0ff */
[----:B------:R-:W-:-:S02]  /*1a20*/  USHF.R.S32.HI UR53, URZ, 0x7, UR4 ;  /* 0x00000007ff357899 */ /* 0x000fc40008011404 */
[----:B------:R-:W-:Y:S02]  /*1a30*/  UISETP.GE.U32.AND UP2, UPT, UR5, -0xff, UPT ;  /* 0xffffff010500788c */ /* 0x000fe4000bf46070 */
[----:B------:R-:W-:Y:S02]  /*1a40*/  UISETP.LT.U32.AND UP0, UPT, UR53, 0x4, UPT ;  /* 0x000000043500788c */ /* 0x000fe4000bf01070 */
[----:B------:R-:W-:Y:S02]  /*1a50*/  ULOP3.LUT UR6, UR7, 0x40, URZ, 0xc0, !UPT ;  /* 0x0000004007067892 */ /* 0x000fe4000f8ec0ff */
[----:B------:R-:W-:Y:S02]  /*1a60*/  USEL UR51, UR53, 0x4, UP0 ;  /* 0x0000000435337887 */ /* 0x000fe40008000000 */
[----:B------:R-:W-:Y:S02]  /*1a70*/  ULOP3.LUT UR5, UR8, 0x80, URZ, 0xc0, !UPT ;  /* 0x0000008008057892 */ /* 0x000fe4000f8ec0ff */
[----:B------:R-:W-:-:S02]  /*1a80*/  UIADD3 UR4, UPT, UPT, UR51, -0x1, URZ ;  /* 0xffffffff33047890 */ /* 0x000fc4000fffe0ff */
[----:B------:R-:W-:Y:S02]  /*1a90*/  @UP2 UIADD3 UR4, UPT, UPT, UR51, URZ, URZ ;  /* 0x000000ff33042290 */ /* 0x000fe4000fffe0ff */
[----:B------:R-:W-:Y:S02]  /*1aa0*/  ULEA UR57, UR57, UR6, 0x5 ;  /* 0x0000000639397291 */ /* 0x000fe4000f8e28ff */
[----:B------:R-:W-:Y:S02]  /*1ab0*/  ULEA UR55, UR55, UR5, 0x6 ;  /* 0x0000000537377291 */ /* 0x000fe4000f8e30ff */
[----:B------:R-:W-:Y:S02]  /*1ac0*/  UIADD3 UR56, UPT, UPT, UR53, -UR51, URZ ;  /* 0x8000003335387290 */ /* 0x000fe4000fffe0ff */
[----:B------:R-:W-:Y:S02]  /*1ad0*/  UIADD3 UR41, UPT, UPT, UR4, 0x1, URZ ;  /* 0x0000000104297890 */ /* 0x000fe4000fffe0ff */
[----:B------:R-:W-:Y:S01]  /*1ae0*/  UIADD3 UR54, UPT, UPT, -UR4, URZ, URZ ;  /* 0x000000ff04367290 */ /* 0x000fe2000fffe1ff */
[----:B--234-:R-:W-:-:S11]  /*1af0*/  UMOV UR29, URZ ;  /* 0x000000ff001d7c82 */ /* 0x01cfd60008000000 */
.L_x_46:
[----:B------:R-:W-:Y:S01]  /*1b00*/  UISETP.NE.AND UP0, UPT, UR52, URZ, UPT ;  /* 0x000000ff3400728c */ /* 0x000fe2000bf05270 */
[----:B------:R-:W2:Y:S08]  /*1b10*/  S2UR UR52, SR_CgaCtaId ;  /* 0x00000000003479c3 */ /* 0x000eb00000008800 */
[----:B-1-3--:R-:W-:Y:S05]  /*1b20*/  BRA.U UP0, `(.L_x_23) ;  /* 0x0000000100347547 */ /* 0x00afea000b800000 */
[----:B------:R-:W3:Y:S01]  /*1b30*/  S2R R0, SR_CgaCtaId ;  /* 0x0000000000007919 */ /* 0x000ee20000008800 */
[----:B------:R-:W-:Y:S02]  /*1b40*/  MOV R3, 0x400 ;  /* 0x0000040000037802 */ /* 0x000fe40000000f00 */
[----:B------:R-:W-:Y:S02]  /*1b50*/  SHF.L.U32 R2, R8, 0x1f, RZ ;  /* 0x0000001f08027819 */ /* 0x000fe400000006ff */
[----:B---3--:R-:W-:-:S05]  /*1b60*/  LEA R0, R0, R3, 0x18 ;  /* 0x0000000300007211 */ /* 0x008fca00078ec0ff */
[----:B------:R-:W-:-:S04]  /*1b70*/  IMAD R3, R9, 0x8, R0 ;  /* 0x0000000809037824 */ /* 0x000fc800078e0200 */
[----:B------:R-:W3:Y:S02]  /*1b80*/  SYNCS.PHASECHK.TRANS64.TRYWAIT P0, [R3+URZ+0x100], R2 ;  /* 0x00010002030075a7 */ /* 0x000ee400080011ff */
[----:B---3--:R-:W-:Y:S05]  /*1b90*/  @!P0 BRA `(.L_x_24) ;  /* 0x0000008000f48947 */ /* 0x008fea0003800000 */
.L_x_153:
[----:B------:R-:W-:Y:S01]  /*1ba0*/  VIADD R9, R9, 0x1 ;  /* 0x0000000109097836 */ /* 0x000fe20000000000 */
[----:B------:R3:W-:Y:S04]  /*1bb0*/  SYNCS.ARRIVE.TRANS64.A1T0 RZ, [R3+URZ+0xf0], RZ ;  /* 0x0000f0ff03ff79a7 */ /* 0x0007e800081000ff */
[----:B------:R-:W-:-:S04]  /*1bc0*/  ISETP.NE.AND P0, PT, R9, 0x2, PT ;  /* 0x000000020900780c */ /* 0x000fc80003f05270 */
[----:B------:R-:W-:Y:S02]  /*1bd0*/  SEL R9, R9, RZ, P0 ;  /* 0x000000ff09097207 */ /* 0x000fe40000000000 */
[----:B---3--:R-:W-:-:S04]  /*1be0*/  SEL R3, RZ, 0x1, P0 ;  /* 0x00000001ff037807 */ /* 0x008fc80000000000 */
[----:B------:R-:W-:Y:S02]  /*1bf0*/  LOP3.LUT R8, R8, R3, RZ, 0x3c, !PT ;  /* 0x0000000308087212 */ /* 0x000fe400078e3cff */
.L_x_23:
[----:B------:R-:W-:Y:S01]  /*1c00*/  UMOV UR21, 0x400 ;  /* 0x0000040000157882 */ /* 0x000fe20000000000 */
[----:B------:R-:W-:Y:S01]  /*1c10*/  SHF.L.U32 R0, R12, 0x1f, RZ ;  /* 0x0000001f0c007819 */ /* 0x000fe200000006ff */
[----:B--2---:R-:W-:Y:S02]  /*1c20*/  ULEA UR21, UR52, UR21, 0x18 ;  /* 0x0000001534157291 */ /* 0x004fe4000f8ec0ff */
[----:B------:R-:W-:Y:S02]  /*1c30*/  UISETP.GE.U32.AND UP0, UPT, UR58, 0xff, UPT ;  /* 0x000000ff3a00788c */ /* 0x000fe4000bf06070 */
[----:B------:R-:W-:Y:S02]  /*1c40*/  ULEA UR4, UR29, UR21, 0x3 ;  /* 0x000000151d047291 */ /* 0x000fe4000f8e18ff */
[----:B------:R-:W-:Y:S01]  /*1c50*/  ULEA UR19, UR20, UR57, 0x7 ;  /* 0x0000003914137291 */ /* 0x000fe2000f8e38ff */
[----:B------:R-:W-:-:S06]  /*1c60*/  UMOV UR13, URZ ;  /* 0x000000ff000d7c82 */ /* 0x000fcc0008000000 */
[----:B------:R2:W3:Y:S01]  /*1c70*/  SYNCS.PHASECHK.TRANS64.TRYWAIT P1, [UR4+0x20], R0 ;  /* 0x00002000ff0075a7 */ /* 0x0004e20008021104 */
[----:B------:R-:W-:-:S04]  /*1c80*/  ULEA.HI UR4, UR16, UR16, URZ, 0x1 ;  /* 0x0000001010047291 */ /* 0x000fc8000f8f08ff */
[----:B------:R-:W-:-:S04]  /*1c90*/  USHF.L.U32 UR4, UR4, 0x7, URZ ;  /* 0x0000000704047899 */ /* 0x000fc800080006ff */
[----:B------:R-:W-:-:S04]  /*1ca0*/  ULOP3.LUT UR35, UR4, 0xffffff00, URZ, 0xc0, !UPT ;  /* 0xffffff0004237892 */ /* 0x000fc8000f8ec0ff */
[----:B------:R-:W-:Y:S01]  /*1cb0*/  UIADD3 UR35, UPT, UPT, UR55, UR35, URZ ;  /* 0x0000002337237290 */ /* 0x000fe2000fffe0ff */
[----:B------:R-:W-:Y:S11]  /*1cc0*/  BRA.U !UP0, `(.L_x_25) ;  /* 0x0000000508187547 */ /* 0x000ff6000b800000 */
[----:B------:R-:W-:Y:S01]  /*1cd0*/  UMOV UR30, UR54 ;  /* 0x00000036001e7c82 */ /* 0x000fe20008000000 */
[----:B------:R-:W-:Y:S01]  /*1ce0*/  UMOV UR6, UR29 ;  /* 0x0000001d00067c82 */ /* 0x000fe20008000000 */
[----:B------:R-:W-:-:S05]  /*1cf0*/  UMOV UR26, 0x40 ;  /* 0x00000040001a7882 */ /* 0x000fca0000000000 */
.L_x_33:
[----:B------:R-:W-:Y:S01]  /*1d00*/  ULEA UR5, UR6, UR21, 0x3 ;  /* 0x0000001506057291 */ /* 0x000fe2000f8e18ff */
[----:B---3--:R-:W-:Y:S01]  /*1d10*/  @P4 MOV R2, 0x18000 ;  /* 0x0001800000024802 */ /* 0x008fe20000000f00 */
[----:B-123--:R-:W-:Y:S10]  /*1d20*/  @P1 BRA `(.L_x_26) ;  /* 0x00000000000c1947 */ /* 0x00eff40003800000 */
[----:B------:R-:W-:-:S04]  /*1d30*/  SHF.L.U32 R3, R12, 0x1f, RZ ;  /* 0x0000001f0c037819 */ /* 0x000fc800000006ff */
[----:B------:R-:W3:Y:S02]  /*1d40*/  SYNCS.PHASECHK.TRANS64.TRYWAIT P0, [UR5+0x20], R3 ;  /* 0x00002003ff0075a7 */ /* 0x000ee40008001105 */
[----:B---3--:R-:W-:Y:S05]  /*1d50*/  @!P0 BRA `(.L_x_27) ;  /* 0x0000008000988947 */ /* 0x008fea0003800000 */
.L_x_26:
[----:B------:R3:W-:Y:S01]  /*1d60*/  @P4 SYNCS.ARRIVE.TRANS64 RZ, [UR5], R2 ;  /* 0x00000002ffff49a7 */ /* 0x0007e20008000005 */
[----:B------:R-:W-:Y:S02]  /*1d70*/  ULOP3.LUT UR4, UR39, 0x2, URZ, 0xfc, !UPT ;  /* 0x0000000227047892 */ /* 0x000fe4000f8efcff */
[----:B------:R-:W-:Y:S02]  /*1d80*/  UIADD3 UR30, UPT, UPT, UR30, 0x1, URZ ;  /* 0x000000011e1e7890 */ /* 0x000fe4000fffe0ff */
[----:B------:R-:W-:Y:S02]  /*1d90*/  UISETP.NE.AND UP0, UPT, UR4, 0x2, UPT ;  /* 0x000000020400788c */ /* 0x000fe4000bf05270 */
[----:B------:R-:W-:-:S07]  /*1da0*/  UISETP.NE.AND UP2, UPT, UR30, 0x1, UPT ;  /* 0x000000011e00788c */ /* 0x000fce000bf45270 */
[----:B------:R-:W-:Y:S05]  /*1db0*/  BRA.U UP0, `(.L_x_28) ;  /* 0x0000000100047547 */ /* 0x000fea000b800000 */
[----:B-1----:R-:W-:Y:S05]  /*1dc0*/  BPT.TRAP 0x1 ;  /* 0x000000040000795c */ /* 0x002fea0000300000 */
.L_x_28:
[----:B------:R-:W-:Y:S04]  /*1dd0*/  BSSY.RECONVERGENT B0, `(.L_x_29) ;  /* 0x0000003000007945 */ /* 0x000fe80003800200 */
[----:B------:R-:W-:Y:S05]  /*1de0*/  @!P3 BRA `(.L_x_30) ;  /* 0x000000000004b947 */ /* 0x000fea0003800000 */
[----:B-1----:R-:W-:Y:S05]  /*1df0*/  BPT.TRAP 0x1 ;  /* 0x000000040000795c */ /* 0x002fea0000300000 */
.L_x_30:
[----:B-1----:R-:W-:Y:S05]  /*1e00*/  BSYNC.RECONVERGENT B0 ;  /* 0x0000000000007941 */ /* 0x002fea0003800200 */
.L_x_29:
[----:B------:R-:W-:Y:S01]  /*1e10*/  UIADD3 UR4, UPT, UPT, UR6, 0x1, URZ ;  /* 0x0000000106047890 */ /* 0x000fe2000fffe0ff */
[----:B------:R-:W-:Y:S01]  /*1e20*/  BSSY.RECONVERGENT B0, `(.L_x_31) ;  /* 0x000002c000007945 */ /* 0x000fe20003800200 */
[----:B------:R-:W-:Y:S02]  /*1e30*/  ELECT P0, URZ, PT ;  /* 0x0000000000ff782f */ /* 0x000fe40003800000 */
[----:B------:R-:W-:-:S04]  /*1e40*/  UISETP.NE.AND UP0, UPT, UR4, 0x4, UPT ;  /* 0x000000040400788c */ /* 0x000fc8000bf05270 */
[----:B------:R-:W-:Y:S02]  /*1e50*/  USEL UR7, URZ, 0x1, UP0 ;  /* 0x00000001ff077887 */ /* 0x000fe40008000000 */
[----:B------:R-:W-:-:S04]  /*1e60*/  USEL UR29, UR4, URZ, UP0 ;  /* 0x000000ff041d7287 */ /* 0x000fc80008000000 */
[----:B------:R-:W-:Y:S01]  /*1e70*/  ULEA UR4, UR29, UR21, 0x3 ;  /* 0x000000151d047291 */ /* 0x000fe2000f8e18ff */
[----:B------:R-:W-:-:S04]  /*1e80*/  LOP3.LUT R12, R12, UR7, RZ, 0x3c, !PT ;  /* 0x000000070c0c7c12 */ /* 0x000fc8000f8e3cff */
[----:B--2---:R-:W-:-:S04]  /*1e90*/  SHF.L.U32 R0, R12, 0x1f, RZ ;  /* 0x0000001f0c007819 */ /* 0x004fc800000006ff */
[----:B------:R1:W2:Y:S01]  /*1ea0*/  SYNCS.PHASECHK.TRANS64.TRYWAIT P1, [UR4+0x20], R0 ;  /* 0x00002000ff0075a7 */ /* 0x0002a20008021104 */
[----:B------:R-:W-:Y:S05]  /*1eb0*/  @!P0 BRA `(.L_x_32) ;  /* 0x0000000000888947 */ /* 0x000fea0003800000 */
[----:B------:R-:W-:Y:S02]  /*1ec0*/  USHF.L.U32 UR4, UR6, 0xe, URZ ;  /* 0x0000000e06047899 */ /* 0x000fe400080006ff */
[----:B------:R-:W-:Y:S02]  /*1ed0*/  UIADD3 UR22, UP1, UPT, UR46, 0x80, URZ ;  /* 0x000000802e167890 */ /* 0x000fe4000ff3e0ff */
[----:B------:R-:W-:Y:S02]  /*1ee0*/  ULOP3.LUT UR24, UR4, 0x1000, UR38, 0xf8, !UPT ;  /* 0x0000100004187892 */ /* 0x000fe4000f8ef826 */
[----:B------:R-:W-:Y:S02]  /*1ef0*/  ULEA UR8, UR40, UR4, 0x1 ;  /* 0x0000000428087291 */ /* 0x000fe4000f8e08ff */
[----:B------:R-:W-:Y:S02]  /*1f00*/  ULEA UR24, UR24, UR21, 0x1 ;  /* 0x0000001518187291 */ /* 0x000fe4000f8e08ff */
[----:B------:R-:W-:-:S02]  /*1f10*/  UIADD3 UR14, UP0, UPT, UR46, 0x180, URZ ;  /* 0x000001802e0e7890 */ /* 0x000fc4000ff1e0ff */
[----:B------:R-:W-:Y:S02]  /*1f20*/  UIADD3 UR8, UPT, UPT, UR21, UR8, URZ ;  /* 0x0000000815087290 */ /* 0x000fe4000fffe0ff */
[----:B------:R-:W-:Y:S02]  /*1f30*/  UIADD3 UR34, UPT, UPT, UR26, -0x40, URZ ;  /* 0xffffffc01a227890 */ /* 0x000fe4000fffe0ff */
[----:B------:R-:W-:Y:S02]  /*1f40*/  ULOP3.LUT UR33, UR5, 0xfefffff8, URZ, 0xc0, !UPT ;  /* 0xfefffff805217892 */ /* 0x000fe4000f8ec0ff */
[----:B------:R-:W-:Y:S02]  /*1f50*/  UIADD3.X UR23, UPT, UPT, URZ, UR47, URZ, UP1, !UPT ;  /* 0x0000002fff177290 */ /* 0x000fe40008ffe4ff */
[----:B------:R-:W-:Y:S02]  /*1f60*/  UIADD3 UR32, UPT, UPT, UR24, 0x8400, URZ ;  /* 0x0000840018207890 */ /* 0x000fe4000fffe0ff */
[----:B------:R-:W-:-:S02]  /*1f70*/  UPRMT UR7, URZ, 0x5410, UR37 ;  /* 0x00005410ff077896 */ /* 0x000fc40008000025 */
[----:B------:R-:W-:Y:S02]  /*1f80*/  UIADD3 UR24, UPT, UPT, UR24, 0xc400, URZ ;  /* 0x0000c40018187890 */ /* 0x000fe4000fffe0ff */
[----:B------:R-:W-:Y:S02]  /*1f90*/  UIADD3.X UR15, UPT, UPT, URZ, UR47, URZ, UP0, !UPT ;  /* 0x0000002fff0f7290 */ /* 0x000fe400087fe4ff */
[----:B------:R-:W-:Y:S02]  /*1fa0*/  UIADD3 UR16, UPT, UPT, UR8, 0x28400, URZ ;  /* 0x0002840008107890 */ /* 0x000fe4000fffe0ff */
[----:B------:R-:W-:Y:S02]  /*1fb0*/  UPRMT UR4, URZ, 0x5410, UR31 ;  /* 0x00005410ff047896 */ /* 0x000fe4000800001f */
[----:B------:R-:W-:Y:S01]  /*1fc0*/  UIADD3 UR8, UPT, UPT, UR8, 0x2a400, URZ ;  /* 0x0002a40008087890 */ /* 0x000fe2000fffe0ff */
[----:B------:R-:W-:Y:S01]  /*1fd0*/  UMOV UR44, 0x0 ;  /* 0x00000000002c7882 */ /* 0x000fe20000000000 */
[----:B------:R-:W-:Y:S01]  /*1fe0*/  UMOV UR45, 0x10000000 ;  /* 0x10000000002d7882 */ /* 0x000fe20000000000 */
[----:B------:R-:W-:Y:S01]  /*1ff0*/  UMOV UR27, UR35 ;  /* 0x00000023001b7c82 */ /* 0x000fe20008000000 */
[----:B------:R-:W-:Y:S01]  /*2000*/  UMOV UR28, UR36 ;  /* 0x00000024001c7c82 */ /* 0x000fe20008000000 */
[----:B------:R-:W-:Y:S01]  /*2010*/  UMOV UR25, UR33 ;  /* 0x0000002100197c82 */ /* 0x000fe20008000000 */
[----:B------:R-:W-:Y:S01]  /*2020*/  UMOV UR20, UR36 ;  /* 0x0000002400147c82 */ /* 0x000fe20008000000 */
[----:B------:R-:W-:Y:S01]  /*2030*/  UMOV UR17, UR33 ;  /* 0x0000002100117c82 */ /* 0x000fe20008000000 */
[----:B------:R-:W-:Y:S01]  /*2040*/  UMOV UR18, UR34 ;  /* 0x0000002200127c82 */ /* 0x000fe20008000000 */
[----:B------:R4:W-:Y:S01]  /*2050*/  UTMALDG.3D.MULTICAST.2CTA [UR32], [UR22], UR7, desc[UR44] ;  /* 0x00002c20160073b4 */ /* 0x0009e20008211807 */
[----:B------:R-:W-:Y:S01]  /*2060*/  UMOV UR10, UR26 ;  /* 0x0000001a000a7c82 */ /* 0x000fe20008000000 */
[----:B------:R-:W-:Y:S01]  /*2070*/  UMOV UR11, UR19 ;  /* 0x00000013000b7c82 */ /* 0x000fe20008000000 */
[----:B------:R-:W-:Y:S01]  /*2080*/  UMOV UR12, UR36 ;  /* 0x00000024000c7c82 */ /* 0x000fe20008000000 */
[----:B------:R-:W-:Y:S01]  /*2090*/  UMOV UR9, UR33 ;  /* 0x0000002100097c82 */ /* 0x000fe20008000000 */
[----:B------:R4:W-:Y:S01]  /*20a0*/  UTMALDG.3D.MULTICAST.2CTA [UR24], [UR22], UR7, desc[UR44] ;  /* 0x00002c18160073b4 */ /* 0x0009e20008211807 */
[----:B------:R4:W-:Y:S01]  /*20b0*/  UTMALDG.3D.MULTICAST.2CTA [UR16], [UR14], UR4, desc[UR44] ;  /* 0x00002c100e0073b4 */ /* 0x0009e20008211804 */
[----:B------:R4:W-:Y:S02]  /*20c0*/  UTMALDG.3D.MULTICAST.2CTA [UR8], [UR14], UR4, desc[UR44] ;  /* 0x00002c080e0073b4 */ /* 0x0009e40008211804 */
[----:B----4-:R-:W-:Y:S01]  /*20d0*/  NOP ;  /* 0x0000000000007918 */ /* 0x010fe20000000000 */
.L_x_32:
[----:B------:R-:W-:Y:S05]  /*20e0*/  BSYNC.RECONVERGENT B0 ;  /* 0x0000000000007941 */ /* 0x000fea0003800200 */
.L_x_31:
[----:B------:R-:W-:Y:S01]  /*20f0*/  UIADD3 UR26, UPT, UPT, UR26, 0x80, URZ ;  /* 0x000000801a1a7890 */ /* 0x000fe2000fffe0ff */
[----:B------:R-:W-:Y:S01]  /*2100*/  UMOV UR6, UR29 ;  /* 0x0000001d00067c82 */ /* 0x000fe20008000000 */
[----:B------:R-:W-:Y:S01]  /*2110*/  UMOV UR13, UR41 ;  /* 0x00000029000d7c82 */ /* 0x000fe20008000000 */
[----:B------:R-:W-:Y:S09]  /*2120*/  BRA.U UP2, `(.L_x_33) ;  /* 0xfffffff902f47547 */ /* 0x000ff2000b83ffff */
.L_x_25:
[----:B------:R-:W-:Y:S01]  /*2130*/  ULEA UR4, UR29, UR21, 0x3 ;  /* 0x000000151d047291 */ /* 0x000fe2000f8e18ff */
[----:B-12---:R-:W-:Y:S01]  /*2140*/  SHF.L.U32 R0, R12, 0x1f, RZ ;  /* 0x0000001f0c007819 */ /* 0x006fe200000006ff */
[----:B------:R-:W-:Y:S01]  /*2150*/  @!P2 SYNCS.ARRIVE.TRANS64.A1T0 RZ, [UR21+0x88], RZ ;  /* 0x000088ffffffa9a7 */ /* 0x000fe20008100015 */
[----:B------:R-:W-:-:S06]  /*2160*/  UISETP.GT.AND UP0, UPT, UR53, UR51, UPT ;  /* 0x000000333500728c */ /* 0x000fcc000bf04270 */
[----:B---3--:R1:W2:Y:S03]  /*2170*/  SYNCS.PHASECHK.TRANS64.TRYWAIT P1, [UR4+0x20], R0 ;  /* 0x00002000ff0075a7 */ /* 0x0082a60008021104 */
[----:B------:R-:W-:Y:S05]  /*2180*/  BRA.U !UP0, `(.L_x_34) ;  /* 0x0000000508107547 */ /* 0x000fea000b800000 */
[----:B------:R-:W-:Y:S01]  /*2190*/  UIADD3 UR30, UPT, UPT, UR56, UR13, URZ ;  /* 0x0000000d381e7290 */ /* 0x000fe2000fffe0ff */
[----:B------:R-:W-:-:S11]  /*21a0*/  UMOV UR7, UR29 ;  /* 0x0000001d00077c82 */ /* 0x000fd60008000000 */
.L_x_42:
[----:B------:R-:W-:Y:S01]  /*21b0*/  ULEA UR6, UR7, UR21, 0x3 ;  /* 0x0000001507067291 */ /* 0x000fe2000f8e18ff */
[----:B--2---:R-:W-:Y:S01]  /*21c0*/  @P4 MOV R2, 0x18000 ;  /* 0x0001800000024802 */ /* 0x004fe20000000f00 */
[----:B--23--:R-:W-:Y:S10]  /*21d0*/  @P1 BRA `(.L_x_35) ;  /* 0x00000000000c1947 */ /* 0x00cff40003800000 */
[----:B------:R-:W-:-:S04]  /*21e0*/  SHF.L.U32 R3, R12, 0x1f, RZ ;  /* 0x0000001f0c037819 */ /* 0x000fc800000006ff */
[----:B------:R-:W2:Y:S02]  /*21f0*/  SYNCS.PHASECHK.TRANS64.TRYWAIT P0, [UR6+0x20], R3 ;  /* 0x00002003ff0075a7 */ /* 0x000ea40008001106 */
[----:B--2---:R-:W-:Y:S05]  /*2200*/  @!P0 BRA `(.L_x_36) ;  /* 0x0000007c00848947 */ /* 0x004fea0003800000 */
.L_x_35:
[----:B------:R2:W-:Y:S01]  /*2210*/  @P4 SYNCS.ARRIVE.TRANS64 RZ, [UR6], R2 ;  /* 0x00000002ffff49a7 */ /* 0x0005e20008000006 */
[----:B------:R-:W-:-:S04]  /*2220*/  ULOP3.LUT UR4, UR39, 0x2, URZ, 0xfc, !UPT ;  /* 0x0000000227047892 */ /* 0x000fc8000f8efcff */
[----:B------:R-:W-:-:S09]  /*2230*/  UISETP.NE.AND UP0, UPT, UR4, 0x2, UPT ;  /* 0x000000020400788c */ /* 0x000fd2000bf05270 */
[----:B------:R-:W-:Y:S05]  /*2240*/  BRA.U UP0, `(.L_x_37) ;  /* 0x0000000100047547 */ /* 0x000fea000b800000 */
[----:B------:R-:W-:Y:S05]  /*2250*/  BPT.TRAP 0x1 ;  /* 0x000000040000795c */ /* 0x000fea0000300000 */
.L_x_37:
[----:B------:R-:W-:Y:S04]  /*2260*/  BSSY.RECONVERGENT B0, `(.L_x_38) ;  /* 0x0000003000007945 */ /* 0x000fe80003800200 */
[----:B------:R-:W-:Y:S05]  /*2270*/  @!P3 BRA `(.L_x_39) ;  /* 0x000000000004b947 */ /* 0x000fea0003800000 */
[----:B------:R-:W-:Y:S05]  /*2280*/  BPT.TRAP 0x1 ;  /* 0x000000040000795c */ /* 0x000fea0000300000 */
.L_x_39:
[----:B------:R-:W-:Y:S05]  /*2290*/  BSYNC.RECONVERGENT B0 ;  /* 0x0000000000007941 */ /* 0x000fea0003800200 */
.L_x_38:
        /* <DEDUP_REMOVED lines=8> */
[----:B-1----:R-:W-:-:S04]  /*2320*/  SHF.L.U32 R0, R12, 0x1f, RZ ;  /* 0x0000001f0c007819 */ /* 0x002fc800000006ff */
[----:B------:R1:W3:Y:S01]  /*2330*/  SYNCS.PHASECHK.TRANS64.TRYWAIT P1, [UR4+0x20], R0 ;  /* 0x00002000ff0075a7 */ /* 0x0002e20008021104 */
[----:B------:R-:W-:Y:S05]  /*2340*/  @!P0 BRA `(.L_x_41) ;  /* 0x00000000008c8947 */ /* 0x000fea0003800000 */
[----:B------:R-:W-:Y:S02]  /*2350*/  USHF.L.U32 UR4, UR7, 0xe, URZ ;  /* 0x0000000e07047899 */ /* 0x000fe400080006ff */
[----:B------:R-:W-:Y:S02]  /*2360*/  UIADD3 UR14, UP1, UPT, UR46, 0x80, URZ ;  /* 0x000000802e0e7890 */ /* 0x000fe4000ff3e0ff */
[----:B------:R-:W-:Y:S02]  /*2370*/  ULOP3.LUT UR24, UR4, 0x1000, UR38, 0xf8, !UPT ;  /* 0x0000100004187892 */ /* 0x000fe4000f8ef826 */
[----:B------:R-:W-:Y:S02]  /*2380*/  ULEA UR8, UR40, UR4, 0x1 ;  /* 0x0000000428087291 */ /* 0x000fe4000f8e08ff */
[----:B------:R-:W-:Y:S02]  /*2390*/  ULEA UR24, UR24, UR21, 0x1 ;  /* 0x0000001518187291 */ /* 0x000fe4000f8e08ff */
[----:B------:R-:W-:-:S02]  /*23a0*/  USHF.L.U32 UR34, UR13, 0x7, URZ ;  /* 0x000000070d227899 */ /* 0x000fc400080006ff */
[----:B------:R-:W-:Y:S02]  /*23b0*/  UIADD3 UR22, UP0, UPT, UR46, 0x180, URZ ;  /* 0x000001802e167890 */ /* 0x000fe4000ff1e0ff */
[----:B------:R-:W-:Y:S02]  /*23c0*/  UIADD3 UR8, UPT, UPT, UR21, UR8, URZ ;  /* 0x0000000815087290 */ /* 0x000fe4000fffe0ff */
[----:B------:R-:W-:Y:S02]  /*23d0*/  ULOP3.LUT UR33, UR6, 0xfefffff8, URZ, 0xc0, !UPT ;  /* 0xfefffff806217892 */ /* 0x000fe4000f8ec0ff */
[----:B------:R-:W-:Y:S02]  /*23e0*/  UIADD3.X UR15, UPT, UPT, URZ, UR47, URZ, UP1, !UPT ;  /* 0x0000002fff0f7290 */ /* 0x000fe40008ffe4ff */
[----:B------:R-:W-:Y:S02]  /*23f0*/  UIADD3 UR32, UPT, UPT, UR24, 0x8400, URZ ;  /* 0x0000840018207890 */ /* 0x000fe4000fffe0ff */
[----:B------:R-:W-:-:S02]  /*2400*/  UPRMT UR4, URZ, 0x5410, UR37 ;  /* 0x00005410ff047896 */ /* 0x000fc40008000025 */
[----:B------:R-:W-:Y:S02]  /*2410*/  UIADD3 UR26, UPT, UPT, UR34, 0x40, URZ ;  /* 0x00000040221a7890 */ /* 0x000fe4000fffe0ff */
        /* <DEDUP_REMOVED lines=22> */
.L_x_41:
[----:B------:R-:W-:Y:S05]  /*2580*/  BSYNC.RECONVERGENT B0 ;  /* 0x0000000000007941 */ /* 0x000fea0003800200 */
.L_x_40:
[----:B------:R-:W-:Y:S01]  /*2590*/  UIADD3 UR13, UPT, UPT, UR13, 0x1, URZ ;  /* 0x000000010d0d7890 */ /* 0x000fe2000fffe0ff */
[----:B------:R-:W-:-:S03]  /*25a0*/  UMOV UR7, UR29 ;  /* 0x0000001d00077c82 */ /* 0x000fc60008000000 */
[----:B------:R-:W-:-:S09]  /*25b0*/  UISETP.NE.AND UP0, UPT, UR13, UR30, UPT ;  /* 0x0000001e0d00728c */ /* 0x000fd2000bf05270 */
[----:B------:R-:W-:Y:S05]  /*25c0*/  BRA.U UP0, `(.L_x_42) ;  /* 0xfffffff900f87547 */ /* 0x000fea000b83ffff */
.L_x_34:
[C---:B------:R-:W-:Y:S01]  /*25d0*/  LEA R3, R11.reuse, UR21, 0x3 ;  /* 0x000000150b037c11 */ /* 0x040fe2000f8e18ff */
[----:B------:R-:W-:Y:S01]  /*25e0*/  NOP ;  /* 0x0000000000007918 */ /* 0x000fe20000000000 */
[----:B-1----:R-:W-:Y:S02]  /*25f0*/  SHF.L.U32 R0, R10, 0x1f, RZ ;  /* 0x0000001f0a007819 */ /* 0x002fe400000006ff */
[----:B------:R-:W-:Y:S02]  /*2600*/  LEA R5, R11, UR21, 0x4 ;  /* 0x000000150b057c11 */ /* 0x000fe4000f8e20ff */
[----:B------:R-:W1:Y:S02]  /*2610*/  SYNCS.PHASECHK.TRANS64.TRYWAIT P0, [R3+URZ+0x90], R0 ;  /* 0x00009000030075a7 */ /* 0x000e6400080011ff */
[----:B-1----:R-:W-:Y:S05]  /*2620*/  @!P0 BRA `(.L_x_43) ;  /* 0x0000007800948947 */ /* 0x002fea0003800000 */
.L_x_156:
[----:B------:R-:W4:Y:S01]  /*2630*/  LDS.128 R4, [R5+0x120] ;  /* 0x0001200005047984 */ /* 0x000f220000000c00 */
[----:B------:R-:W-:Y:S01]  /*2640*/  UISETP.GE.AND UP0, UPT, UR42, 0x1, UPT ;  /* 0x000000012a00788c */ /* 0x000fe2000bf06270 */
[----:B------:R-:W-:Y:S01]  /*2650*/  @!PT LDS RZ, [RZ] ;  /* 0x00000000fffff984 */ /* 0x000fe20000000800 */
[----:B------:R-:W-:Y:S01]  /*2660*/  @!PT LDS RZ, [RZ] ;  /* 0x00000000fffff984 */ /* 0x000fe20000000800 */
[----:B------:R-:W-:Y:S01]  /*2670*/  @!PT LDS RZ, [RZ] ;  /* 0x00000000fffff984 */ /* 0x000fe20000000800 */
[----:B------:R-:W-:Y:S01]  /*2680*/  @!PT LDS RZ, [RZ] ;  /* 0x00000000fffff984 */ /* 0x000fe20000000800 */
[----:B------:R1:W-:Y:S06]  /*2690*/  MEMBAR.ALL.CTA ;  /* 0x0000000000007992 */ /* 0x0003ec0000008000 */
[----:B-1----:R-:W1:Y:S01]  /*26a0*/  FENCE.VIEW.ASYNC.S ;  /* 0x00000000000073c6 */ /* 0x002e620000000000 */
[----:B----4-:R-:W-:-:S13]  /*26b0*/  LOP3.LUT P0, RZ, R6, 0x1, RZ, 0xc0, !PT ;  /* 0x0000000106ff7812 */ /* 0x010fda000780c0ff */
[----:B-1----:R-:W-:Y:S01]  /*26c0*/  VOTEU.ANY UP1, P0 ;  /* 0x0000000000ff7886 */ /* 0x002fe20000020100 */
[----:B------:R-:W-:-:S13]  /*26d0*/  PLOP3.LUT P0, PT, PT, PT, UP1, 0x80, 0x8 ;  /* 0x000000000008781c */ /* 0x000fda0003f0f018 */
[----:B------:R-:W-:Y:S02]  /*26e0*/  @P0 LOP3.LUT R0, R5, 0xffff, RZ, 0xc0, !PT ;  /* 0x0000ffff05000812 */ /* 0x000fe400078ec0ff */
[----:B--2---:R-:W-:Y:S02]  /*26f0*/  @P0 MOV R2, R4 ;  /* 0x0000000400020202 */ /* 0x004fe40000000f00 */
[----:B------:R-:W-:Y:S01]  /*2700*/  @P0 R2UR UR5, R0 ;  /* 0x00000000000502ca */ /* 0x000fe200000e0000 */
[----:B------:R-:W-:Y:S01]  /*2710*/  VIADD R0, R3, 0xa0 ;  /* 0x000000a003007836 */ /* 0x000fe20000000000 */
[----:B------:R-:W-:Y:S02]  /*2720*/  @P0 SHF.R.U32.HI R4, RZ, 0x10, R5 ;  /* 0x00000010ff040819 */ /* 0x000fe40000011605 */
[----:B------:R-:W-:Y:S02]  /*2730*/  @P0 R2UR UR6, R2 ;  /* 0x00000000020602ca */ /* 0x000fe400000e0000 */
[----:B------:R-:W-:-:S02]  /*2740*/  PRMT R0, RZ, 0x654, R0 ;  /* 0x00000654ff007816 */ /* 0x000fc40000000000 */
[----:B------:R-:W-:Y:S02]  /*2750*/  @P0 R2UR UR4, R4 ;  /* 0x00000000040402ca */ /* 0x000fe400000e0000 */
[----:B------:R1:W-:Y:S03]  /*2760*/  SYNCS.ARRIVE.TRANS64.RED.A1T0 RZ, [R0+URZ], RZ ;  /* 0x000000ff00ff79a7 */ /* 0x0003e600081004ff */
[----:B------:R-:W-:-:S04]  /*2770*/  @UP1 UMOV UR43, UR5 ;  /* 0x00000005002b1c82 */ /* 0x000fc80008000000 */
[----:B------:R-:W-:-:S04]  /*2780*/  @UP1 UMOV UR48, UR6 ;  /* 0x0000000600301c82 */ /* 0x000fc80008000000 */
[----:B------:R-:W-:Y:S01]  /*2790*/  @UP1 UMOV UR36, UR4 ;  /* 0x0000000400241c82 */ /* 0x000fe20008000000 */
[----:B------:R-:W-:Y:S05]  /*27a0*/  BRA.U !UP0, `(.L_x_44) ;  /* 0x0000000108d47547 */ /* 0x000fea000b800000 */
[----:B------:R-:W2:Y:S01]  /*27b0*/  LDCU.128 UR12, c[0x0][0xb10] ;  /* 0x00016200ff0c77ac */ /* 0x000ea20008000c00 */
[----:B------:R-:W4:Y:S01]  /*27c0*/  LDCU UR22, c[0x0][0xb20] ;  /* 0x00016400ff1677ac */ /* 0x000f220008000800 */
[----:B------:R-:W3:Y:S01]  /*27d0*/  LDCU UR20, c[0x0][0xb0c] ;  /* 0x00016180ff1477ac */ /* 0x000ee20008000800 */
[----:B------:R-:W1:Y:S01]  /*27e0*/  LDCU.64 UR8, c[0x0][0xb28] ;  /* 0x00016500ff0877ac */ /* 0x000e620008000a00 */
[----:B------:R-:W-:Y:S02]  /*27f0*/  UISETP.NE.AND UP3, UPT, UR42, 0x1, UPT ;  /* 0x000000012a00788c */ /* 0x000fe4000bf65270 */
[----:B--2---:R-:W-:Y:S02]  /*2800*/  UIMAD.WIDE.U32 UR6, UR49, UR15, URZ ;  /* 0x0000000f310672a5 */ /* 0x004fe4000f8e00ff */
[----:B------:R-:W-:Y:S02]  /*2810*/  UIMAD.WIDE.U32 UR4, UR50, UR12, URZ ;  /* 0x0000000c320472a5 */ /* 0x000fe4000f8e00ff */
[----:B------:R-:W-:-:S02]  /*2820*/  UISETP.NE.AND UP0, UPT, UR14, 0x1, UPT ;  /* 0x000000010e00788c */ /* 0x000fc4000bf05270 */
[----:B------:R-:W-:Y:S01]  /*2830*/  UIMAD.WIDE.U32 UR18, UR43, UR15, URZ ;  /* 0x0000000f2b1272a5 */ /* 0x000fe2000f8e00ff */
[----:B------:R-:W-:Y:S02]  /*2840*/  UMOV UR6, UR7 ;  /* 0x0000000700067c82 */ /* 0x000fe40008000000 */
[----:B------:R-:W-:Y:S01]  /*2850*/  UMOV UR4, UR5 ;  /* 0x0000000500047c82 */ /* 0x000fe20008000000 */
[----:B----4-:R-:W-:Y:S02]  /*2860*/  USHF.R.U32.HI UR6, URZ, UR22, UR6 ;  /* 0x00000016ff067299 */ /* 0x010fe40008011606 */
[----:B---3--:R-:W-:Y:S02]  /*2870*/  UISETP.NE.AND UP2, UPT, UR20, 0x1, UPT ;  /* 0x000000011400788c */ /* 0x008fe4000bf45270 */
[----:B------:R-:W-:Y:S02]  /*2880*/  USHF.R.U32.HI UR4, URZ, UR13, UR4 ;  /* 0x0000000dff047299 */ /* 0x000fe40008011604 */
[----:B------:R-:W-:-:S02]  /*2890*/  USEL UR5, UR49, UR6, !UP0 ;  /* 0x0000000631057287 */ /* 0x000fc4000c000000 */
[----:B------:R-:W-:Y:S02]  /*28a0*/  USEL UR6, UR50, UR4, !UP2 ;  /* 0x0000000432067287 */ /* 0x000fe4000d000000 */
[----:B-1----:R-:W-:Y:S01]  /*28b0*/  UIMAD.WIDE.U32 UR10, UR5, UR8, URZ ;  /* 0x00000008050a72a5 */ /* 0x002fe2000f8e00ff */
[----:B------:R-:W-:Y:S01]  /*28c0*/  UMOV UR4, UR19 ;  /* 0x0000001300047c82 */ /* 0x000fe20008000000 */
[----:B------:R-:W-:Y:S02]  /*28d0*/  UIMAD.WIDE.U32 UR16, UR48, UR12, URZ ;  /* 0x0000000c301072a5 */ /* 0x000fe4000f8e00ff */
[----:B------:R-:W-:-:S03]  /*28e0*/  UIMAD.WIDE.U32 UR18, UR6, UR8, URZ ;  /* 0x00000008061272a5 */ /* 0x000fc6000f8e00ff */
[----:B------:R-:W-:Y:S01]  /*28f0*/  UMOV UR10, UR11 ;  /* 0x0000000b000a7c82 */ /* 0x000fe20008000000 */
[----:B------:R-:W-:Y:S02]  /*2900*/  USHF.R.U32.HI UR4, URZ, UR22, UR4 ;  /* 0x00000016ff047299 */ /* 0x000fe40008011604 */
[----:B------:R-:W-:Y:S01]  /*2910*/  @UP3 USHF.R.U32.HI UR5, URZ, UR9, UR10 ;  /* 0x00000009ff053299 */ /* 0x000fe2000801160a */
[----:B------:R-:W-:Y:S01]  /*2920*/  UMOV UR16, UR17 ;  /* 0x0000001100107c82 */ /* 0x000fe20008000000 */
[----:B------:R-:W-:Y:S01]  /*2930*/  UMOV UR18, UR19 ;  /* 0x0000001300127c82 */ /* 0x000fe20008000000 */
[----:B------:R-:W-:Y:S02]  /*2940*/  USHF.R.U32.HI UR13, URZ, UR13, UR16 ;  /* 0x0000000dff0d7299 */ /* 0x000fe40008011610 */
[----:B------:R-:W-:Y:S02]  /*2950*/  USEL UR4, UR43, UR4, !UP0 ;  /* 0x000000042b047287 */ /* 0x000fe4000c000000 */
[----:B------:R-:W-:-:S02]  /*2960*/  @UP3 USHF.R.U32.HI UR6, URZ, UR9, UR18 ;  /* 0x00000009ff063299 */ /* 0x000fc40008011612 */
[----:B------:R-:W-:Y:S02]  /*2970*/  UIMAD UR7, UR42, UR5, URZ ;  /* 0x000000052a0772a4 */ /* 0x000fe4000f8e02ff */
[----:B------:R-:W-:Y:S02]  /*2980*/  USEL UR5, UR48, UR13, !UP2 ;  /* 0x0000000d30057287 */ /* 0x000fe4000d000000 */
[----:B------:R-:W-:Y:S02]  /*2990*/  UIMAD UR10, UR42, UR6, URZ ;  /* 0x000000062a0a72a4 */ /* 0x000fe4000f8e02ff */
[----:B------:R-:W-:Y:S02]  /*29a0*/  UISETP.GE.AND UP0, UPT, UR4, UR7, UPT ;  /* 0x000000070400728c */ /* 0x000fe4000bf06270 */
[----:B------:R-:W-:Y:S02]  /*29b0*/  UIMAD.WIDE.U32 UR12, UR4, UR8, URZ ;  /* 0x00000008040c72a5 */ /* 0x000fe4000f8e00ff */
[----:B------:R-:W-:-:S02]  /*29c0*/  UISETP.GE.OR UP0, UPT, UR5, UR10, UP0 ;  /* 0x0000000a0500728c */ /* 0x000fc40008706670 */
        /* <DEDUP_REMOVED lines=19> */
.L_x_44:
[----:B------:R-:W2:Y:S02]  /*2b00*/  LDCU UR4, c[0x0][0xb30] ;  /* 0x00016600ff0477ac */ /* 0x000ea40008000800 */
[----:B--2---:R-:W-:-:S09]  /*2b10*/  UISETP.NE.AND UP0, UPT, UR4, 0x1, UPT ;  /* 0x000000010400788c */ /* 0x004fd2000bf05270 */
[----:B------:R-:W-:Y:S05]  /*2b20*/  BRA.U UP0, `(.L_x_45) ;  /* 0x0000000100447547 */ /* 0x000fea000b800000 */
[----:B------:R-:W2:Y:S01]  /*2b30*/  LDCU.128 UR8, c[0x0][0xb10] ;  /* 0x00016200ff0877ac */ /* 0x000ea20008000c00 */
[----:B------:R-:W4:Y:S01]  /*2b40*/  LDCU UR12, c[0x0][0xb0c] ;  /* 0x00016180ff0c77ac */ /* 0x000f220008000800 */
[----:B------:R-:W1:Y:S01]  /*2b50*/  LDCU UR13, c[0x0][0xb20] ;  /* 0x00016400ff0d77ac */ /* 0x000e620008000800 */
[----:B--2---:R-:W-:Y:S02]  /*2b60*/  UIMAD.WIDE.U32 UR6, UR48, UR8, URZ ;  /* 0x00000008300672a5 */ /* 0x004fe4000f8e00ff */
[----:B------:R-:W-:Y:S02]  /*2b70*/  UIMAD.WIDE.U32 UR4, UR43, UR11, URZ ;  /* 0x0000000b2b0472a5 */ /* 0x000fe4000f8e00ff */
[----:B----4-:R-:W-:Y:S02]  /*2b80*/  UISETP.NE.AND UP2, UPT, UR12, 0x1, UPT ;  /* 0x000000010c00788c */ /* 0x010fe4000bf45270 */
[----:B------:R-:W-:Y:S01]  /*2b90*/  UISETP.NE.AND UP0, UPT, UR10, 0x1, UPT ;  /* 0x000000010a00788c */ /* 0x000fe2000bf05270 */
[----:B------:R-:W-:-:S02]  /*2ba0*/  UMOV UR6, UR7 ;  /* 0x0000000700067c82 */ /* 0x000fc40008000000 */
[----:B------:R-:W-:Y:S01]  /*2bb0*/  UMOV UR4, UR5 ;  /* 0x0000000500047c82 */ /* 0x000fe20008000000 */
[----:B------:R-:W-:Y:S02]  /*2bc0*/  USHF.R.U32.HI UR9, URZ, UR9, UR6 ;  /* 0x00000009ff097299 */ /* 0x000fe40008011606 */
[----:B-1----:R-:W-:Y:S02]  /*2bd0*/  USHF.R.U32.HI UR4, URZ, UR13, UR4 ;  /* 0x0000000dff047299 */ /* 0x002fe40008011604 */
[----:B------:R-:W-:Y:S02]  /*2be0*/  USEL UR5, UR48, UR9, !UP2 ;  /* 0x0000000930057287 */ /* 0x000fe4000d000000 */
[----:B------:R-:W-:-:S04]  /*2bf0*/  USEL UR4, UR43, UR4, !UP0 ;  /* 0x000000042b047287 */ /* 0x000fc8000c000000 */
[----:B------:R-:W-:Y:S02]  /*2c00*/  UIADD3 UR6, UPT, UPT, UR5, -UR4, URZ ;  /* 0x8000000405067290 */ /* 0x000fe4000fffe0ff */
[----:B------:R-:W-:Y:S02]  /*2c10*/  UIADD3 UR4, UPT, UPT, -UR5, UR4, URZ ;  /* 0x0000000405047290 */ /* 0x000fe4000fffe1ff */
[----:B------:R-:W-:Y:S02]  /*2c20*/  UIMAD UR43, UR6, UR10, UR43 ;  /* 0x0000000a062b72a4 */ /* 0x000fe4000f8e022b */
[----:B------:R-:W-:-:S12]  /*2c30*/  UIMAD UR48, UR4, UR12, UR48 ;  /* 0x0000000c043072a4 */ /* 0x000fd8000f8e0230 */
.L_x_45:
[----:B------:R-:W-:Y:S01]  /*2c40*/  VIADD R11, R11, 0x1 ;  /* 0x000000010b0b7836 */ /* 0x000fe20000000000 */
[----:B------:R-:W-:Y:S01]  /*2c50*/  R2UR UR4, R86 ;  /* 0x00000000560472ca */ /* 0x000fe200000e0000 */
[----:B------:R-:W-:Y:S01]  /*2c60*/  UIADD3 UR16, UPT, UPT, UR48, UR63, URZ ;  /* 0x0000003f30107290 */ /* 0x000fe2000fffe0ff */
[----:B------:R-:W-:Y:S02]  /*2c70*/  PLOP3.LUT P2, PT, PT, PT, PT, 0x80, 0x8 ;  /* 0x000000000008781c */ /* 0x000fe40003f4f070 */
[----:B------:R-:W-:-:S04]  /*2c80*/  ISETP.NE.AND P0, PT, R11, 0x2, PT ;  /* 0x000000020b00780c */ /* 0x000fc80003f05270 */
[----:B------:R-:W-:Y:S02]  /*2c90*/  SEL R3, RZ, 0x1, P0 ;  /* 0x00000001ff037807 */ /* 0x000fe40000000000 */
[----:B------:R-:W-:Y:S02]  /*2ca0*/  SEL R11, R11, RZ, P0 ;  /* 0x000000ff0b0b7207 */ /* 0x000fe40000000000 */
[----:B------:R-:W-:Y:S01]  /*2cb0*/  LOP3.LUT R10, R10, R3, RZ, 0x3c, !PT ;  /* 0x000000030a0a7212 */ /* 0x000fe200078e3cff */
[----:B------:R-:W-:Y:S01]  /*2cc0*/  UIADD3 UR20, UPT, UPT, UR43, UR4, URZ ;  /* 0x000000042b147290 */ /* 0x000fe2000fffe0ff */
[----:B------:R-:W-:Y:S11]  /*2cd0*/  BRA.U UP1, `(.L_x_46) ;  /* 0xffffffed01887547 */ /* 0x000ff6000b83ffff */
[----:B------:R-:W-:Y:S01]  /*2ce0*/  UIADD3 UR21, UPT, UPT, UR21, 0x20, URZ ;  /* 0x0000002015157890 */ /* 0x000fe2000fffe0ff */
[----:B------:R-:W-:-:S03]  /*2cf0*/  SHF.L.U32 R3, R12, 0x1f, RZ ;  /* 0x0000001f0c037819 */ /* 0x000fc600000006ff */
[----:B------:R-:W-:-:S09]  /*2d00*/  ULEA UR4, UR29, UR21, 0x3 ;  /* 0x000000151d047291 */ /* 0x000fd2000f8e18ff */
[----:B------:R-:W2:Y:S02]  /*2d10*/  SYNCS.PHASECHK.TRANS64.TRYWAIT P0, [UR4], R3 ;  /* 0x00000003ff0075a7 */ /* 0x000ea40008001104 */
[----:B--2---:R-:W-:Y:S05]  /*2d20*/  @!P0 BRA `(.L_x_47) ;  /* 0x0000007000e88947 */ /* 0x004fea0003800000 */
.L_x_158:
[----:B------:R-:W-:-:S04]  /*2d30*/  UIADD3 UR4, UPT, UPT, UR29, 0x1, URZ ;  /* 0x000000011d047890 */ /* 0x000fc8000fffe0ff */
[----:B------:R-:W-:-:S04]  /*2d40*/  UISETP.NE.AND UP0, UPT, UR4, 0x4, UPT ;  /* 0x000000040400788c */ /* 0x000fc8000bf05270 */
[----:B------:R-:W-:Y:S02]  /*2d50*/  USEL UR6, URZ, 0x1, UP0 ;  /* 0x00000001ff067887 */ /* 0x000fe40008000000 */
[----:B------:R-:W-:-:S04]  /*2d60*/  USEL UR4, UR4, URZ, UP0 ;  /* 0x000000ff04047287 */ /* 0x000fc80008000000 */
[----:B------:R-:W-:Y:S01]  /*2d70*/  ULEA UR5, UR4, UR21, 0x3 ;  /* 0x0000001504057291 */ /* 0x000fe2000f8e18ff */
[----:B------:R-:W-:-:S04]  /*2d80*/  LOP3.LUT R2, R12, UR6, RZ, 0x3c, !PT ;  /* 0x000000060c027c12 */ /* 0x000fc8000f8e3cff */
[----:B-1----:R-:W-:-:S04]  /*2d90*/  SHF.L.U32 R3, R2, 0x1f, RZ ;  /* 0x0000001f02037819 */ /* 0x002fc800000006ff */
[----:B------:R-:W1:Y:S02]  /*2da0*/  SYNCS.PHASECHK.TRANS64.TRYWAIT P0, [UR5], R3 ;  /* 0x00000003ff0075a7 */ /* 0x000e640008001105 */
[----:B-1----:R-:W-:Y:S05]  /*2db0*/  @!P0 BRA `(.L_x_48) ;  /* 0x0000007000dc8947 */ /* 0x002fea0003800000 */
.L_x_160:
        /* <DEDUP_REMOVED lines=9> */
.L_x_162:
[----:B------:R-:W-:-:S04]  /*2e50*/  UIADD3 UR4, UPT, UPT, UR4, 0x1, URZ ;  /* 0x0000000104047890 */ /* 0x000fc8000fffe0ff */
[----:B------:R-:W-:-:S04]  /*2e60*/  UISETP.NE.AND UP0, UPT, UR4, 0x4, UPT ;  /* 0x000000040400788c */ /* 0x000fc8000bf05270 */
[----:B------:R-:W-:Y:S02]  /*2e70*/  USEL UR5, URZ, 0x1, UP0 ;  /* 0x00000001ff057887 */ /* 0x000fe40008000000 */
[----:B------:R-:W-:-:S04]  /*2e80*/  USEL UR4, UR4, URZ, UP0 ;  /* 0x000000ff04047287 */ /* 0x000fc80008000000 */
[----:B------:R-:W-:Y:S01]  /*2e90*/  ULEA UR4, UR4, UR21, 0x3 ;  /* 0x0000001504047291 */ /* 0x000fe2000f8e18ff */
[----:B-1----:R-:W-:-:S04]  /*2ea0*/  LOP3.LUT R3, R2, UR5, RZ, 0x3c, !PT ;  /* 0x0000000502037c12 */ /* 0x002fc8000f8e3cff */
[----:B------:R-:W-:Y:S01]  /*2eb0*/  SHF.L.U32 R3, R3, 0x1f, RZ ;  /* 0x0000001f03037819 */ /* 0x000fe200000006ff */
[----:B------:R-:W-:-:S07]  /*2ec0*/  IMAD.U32 R0, RZ, RZ, UR4 ;  /* 0x00000004ff007e24 */ /* 0x000fce000f8e00ff */
.L_x_50:
[----:B-1----:R1:W2:Y:S02]  /*2ed0*/  SYNCS.PHASECHK.TRANS64.TRYWAIT P0, [R0+URZ], R3 ;  /* 0x00000003000075a7 */ /* 0x0022a400080011ff */
[----:B--2---:R-:W-:Y:S05]  /*2ee0*/  @!P0 NANOSLEEP.SYNCS 0x989680 ;  /* 0x009896800000895d */ /* 0x004fea0003900000 */
[----:B------:R-:W2:Y:S02]  /*2ef0*/  @!P0 SYNCS.PHASECHK.TRANS64 P0, [R0+URZ], R3 ;  /* 0x00000003000085a7 */ /* 0x000ea400080010ff */
[----:B--2---:R-:W-:Y:S05]  /*2f00*/  @P0 EXIT ;  /* 0x000000000000094d */ /* 0x004fea0003800000 */
[----:B------:R-:W-:Y:S05]  /*2f10*/  BRA `(.L_x_50) ;  /* 0xfffffffc00ec7947 */ /* 0x000fea000383ffff */
.L_x_22:
[----:B------:R-:W-:-:S04]  /*2f20*/  UISETP.NE.AND UP0, UPT, UR52, URZ, UPT ;  /* 0x000000ff3400728c */ /* 0x000fc8000bf05270 */
[----:B------:R-:W-:-:S09]  /*2f30*/  UISETP.NE.OR UP0, UPT, UR21, 0x1, UP0 ;  /* 0x000000011500788c */ /* 0x000fd20008705670 */
[----:B------:R-:W-:Y:S05]  /*2f40*/  BRA.U UP0, `(.L_x_51) ;  /* 0x0000000500487547 */ /* 0x000fea000b800000 */
[----:B------:R-:W-:Y:S01]  /*2f50*/  ISETP.GE.U32.AND P2, PT, R0, 0x8, PT ;  /* 0x000000080000780c */ /* 0x000fe20003f46070 */
[----:B------:R-:W-:Y:S01]  /*2f60*/  IMAD.MOV.U32 R12, RZ, RZ, 0x1 ;  /* 0x00000001ff0c7424 */ /* 0x000fe200078e00ff */
[----:B------:R-:W-:Y:S02]  /*2f70*/  CS2R R10, SRZ ;  /* 0x00000000000a7805 */ /* 0x000fe4000001ff00 */
[----:B------:R-:W-:Y:S01]  /*2f80*/  CS2R R8, SRZ ;  /* 0x0000000000087805 */ /* 0x000fe2000001ff00 */
[----:B------:R-:W-:Y:S01]  /*2f90*/  UMOV UR6, 0x400 ;  /* 0x0000040000067882 */ /* 0x000fe20000000000 */
[----:B------:R-:W-:Y:S01]  /*2fa0*/  UMOV UR5, URZ ;  /* 0x000000ff00057c82 */ /* 0x000fe20008000000 */
[----:B------:R-:W-:-:S12]  /*2fb0*/  ULEA UR6, UR52, UR6, 0x18 ;  /* 0x0000000634067291 */ /* 0x000fd8000f8ec0ff */
.L_x_55:
[----:B------:R-:W-:Y:S02]  /*2fc0*/  LEA R2, R8, UR6, 0x3 ;  /* 0x0000000608027c11 */ /* 0x000fe4000f8e18ff */
[----:B------:R-:W-:-:S03]  /*2fd0*/  SHF.L.U32 R5, R9, 0x1f, RZ ;  /* 0x0000001f09057819 */ /* 0x000fc600000006ff */
[----:B------:R-:W-:Y:S01]  /*2fe0*/  VIADD R4, R2, 0x100 ;  /* 0x0000010002047836 */ /* 0x000fe20000000000 */
[----:B------:R-:W2:Y:S02]  /*2ff0*/  SYNCS.PHASECHK.TRANS64.TRYWAIT P0, [R2+URZ+0xf0], R5 ;  /* 0x0000f005020075a7 */ /* 0x000ea400080011ff */
[----:B--2---:R-:W-:Y:S05]  /*3000*/  @!P0 BRA `(.L_x_52) ;  /* 0x0000007000788947 */ /* 0x004fea0003800000 */
.L_x_163:
[----:B------:R-:W-:Y:S01]  /*3010*/  ULEA UR4, UR5, UR6, 0x3 ;  /* 0x0000000605047291 */ /* 0x000fe2000f8e18ff */
[----:B------:R-:W-:Y:S02]  /*3020*/  PRMT R4, RZ, 0x654, R4 ;  /* 0x00000654ff047816 */ /* 0x000fe40000000004 */
[----:B--2---:R-:W-:Y:S01]  /*3030*/  SHF.L.U32 R5, R12, 0x1f, RZ ;  /* 0x0000001f0c057819 */ /* 0x004fe200000006ff */
[----:B------:R-:W-:Y:S01]  /*3040*/  UIADD3 UR7, UPT, UPT, UR4, 0x90, URZ ;  /* 0x0000009004077890 */ /* 0x000fe2000fffe0ff */
[----:B------:R2:W-:Y:S05]  /*3050*/  SYNCS.ARRIVE.TRANS64.RED.A1T0 RZ, [R4+URZ], RZ ;  /* 0x000000ff04ff79a7 */ /* 0x0005ea00081004ff */
[----:B------:R-:W-:Y:S01]  /*3060*/  IMAD.U32 R7, RZ, RZ, UR7 ;  /* 0x00000007ff077e24 */ /* 0x000fe2000f8e00ff */
[----:B------:R-:W3:Y:S04]  /*3070*/  SYNCS.PHASECHK.TRANS64.TRYWAIT P0, [UR4+0xa0], R5 ;  /* 0x0000a005ff0075a7 */ /* 0x000ee80008001104 */
[----:B------:R-:W-:Y:S01]  /*3080*/  PRMT R6, R0, 0x654, R7 ;  /* 0x0000065400067816 */ /* 0x000fe20000000007 */
[----:B--2---:R-:W-:Y:S01]  /*3090*/  @!P2 IMAD.MOV.U32 R4, RZ, RZ, 0x10 ;  /* 0x00000010ff04a424 */ /* 0x004fe200078e00ff */
[----:B---3--:R-:W-:Y:S06]  /*30a0*/  @!P0 BRA `(.L_x_53) ;  /* 0x0000007000648947 */ /* 0x008fec0003800000 */
.L_x_165:
[----:B------:R-:W-:Y:S01]  /*30b0*/  ULEA UR8, UR5, UR6, 0x4 ;  /* 0x0000000605087291 */ /* 0x000fe2000f8e20ff */
[----:B------:R-:W-:Y:S01]  /*30c0*/  SEL R3, R6, R3, !P2 ;  /* 0x0000000306037207 */ /* 0x000fe20005000000 */
[----:B------:R-:W-:Y:S01]  /*30d0*/  UIADD3 UR9, UPT, UPT, UR4, 0x90, URZ ;  /* 0x0000009004097890 */ /* 0x000fe2000fffe0ff */
[----:B--2---:R-:W-:Y:S01]  /*30e0*/  LEA R2, R11, UR6, 0x3 ;  /* 0x000000060b027c11 */ /* 0x004fe2000f8e18ff */
[----:B------:R-:W-:Y:S01]  /*30f0*/  UIADD3 UR8, UPT, UPT, UR8, 0x120, URZ ;  /* 0x0000012008087890 */ /* 0x000fe2000fffe0ff */
[----:B------:R-:W-:Y:S01]  /*3100*/  SHF.L.U32 R5, R10, 0x1f, RZ ;  /* 0x0000001f0a057819 */ /* 0x000fe200000006ff */
[----:B------:R2:W-:Y:S01]  /*3110*/  @!P2 SYNCS.ARRIVE.TRANS64.RED RZ, [R3+URZ], R4 ;  /* 0x0000000403ffa9a7 */ /* 0x0005e200080004ff */
[----:B------:R-:W-:Y:S01]  /*3120*/  UIADD3 UR4, UPT, UPT, UR5, 0x1, URZ ;  /* 0x0000000105047890 */ /* 0x000fe2000fffe0ff */
[----:B------:R-:W-:-:S03]  /*3130*/  VIADD R8, R8, 0x1 ;  /* 0x0000000108087836 */ /* 0x000fc60000000000 */
[----:B------:R-:W-:Y:S02]  /*3140*/  UISETP.NE.AND UP0, UPT, UR4, 0x2, UPT ;  /* 0x000000020400788c */ /* 0x000fe4000bf05270 */
[----:B------:R-:W-:Y:S06]  /*3150*/  UGETNEXTWORKID.BROADCAST [UR8], [UR9] ;  /* 0x00000000080073ca */ /* 0x000fec0008000100 */
[----:B------:R-:W-:Y:S01]  /*3160*/  USEL UR7, URZ, 0x1, UP0 ;  /* 0x00000001ff077887 */ /* 0x000fe20008000000 */
[----:B------:R-:W-:Y:S01]  /*3170*/  ISETP.NE.AND P0, PT, R8, 0x2, PT ;  /* 0x000000020800780c */ /* 0x000fe20003f05270 */
[----:B------:R-:W-:Y:S01]  /*3180*/  USEL UR5, UR4, URZ, UP0 ;  /* 0x000000ff04057287 */ /* 0x000fe20008000000 */
[----:B------:R-:W3:Y:S03]  /*3190*/  SYNCS.PHASECHK.TRANS64.TRYWAIT P1, [R2+URZ+0x90], R5 ;  /* 0x00009005020075a7 */ /* 0x000ee600080211ff */
[----:B------:R-:W-:Y:S01]  /*31a0*/  LOP3.LUT R12, R12, UR7, RZ, 0x3c, !PT ;  /* 0x000000070c0c7c12 */ /* 0x000fe2000f8e3cff */
[----:B--23--:R-:W-:Y:S07]  /*31b0*/  @!P1 BRA `(.L_x_54) ;  /* 0x0000007000389947 */ /* 0x00cfee0003800000 */
.L_x_166:
[C---:B------:R-:W-:Y:S01]  /*31c0*/  LEA R4, R11.reuse, UR6, 0x4 ;  /* 0x000000060b047c11 */ /* 0x040fe2000f8e20ff */
[----:B--2---:R-:W-:Y:S01]  /*31d0*/  VIADD R2, R2, 0xa0 ;  /* 0x000000a002027836 */ /* 0x004fe20000000000 */
[----:B------:R-:W-:Y:S01]  /*31e0*/  SEL R8, R8, RZ, P0 ;  /* 0x000000ff08087207 */ /* 0x000fe20000000000 */
[----:B------:R-:W-:-:S03]  /*31f0*/  VIADD R11, R11, 0x1 ;  /* 0x000000010b0b7836 */ /* 0x000fc60000000000 */
[----:B------:R-:W2:Y:S01]  /*3200*/  LDS.128 R4, [R4+0x120] ;  /* 0x0001200004047984 */ /* 0x000ea20000000c00 */
[----:B------:R-:W-:Y:S02]  /*3210*/  PRMT R2, RZ, 0x654, R2 ;  /* 0x00000654ff027816 */ /* 0x000fe40000000002 */
[C---:B------:R-:W-:Y:S01]  /*3220*/  ISETP.NE.AND P1, PT, R11.reuse, 0x2, PT ;  /* 0x000000020b00780c */ /* 0x040fe20003f25270 */
[----:B------:R-:W-:Y:S01]  /*3230*/  @!PT LDS RZ, [RZ] ;  /* 0x00000000fffff984 */ /* 0x000fe20000000800 */
[----:B------:R-:W-:Y:S01]  /*3240*/  @!PT LDS RZ, [RZ] ;  /* 0x00000000fffff984 */ /* 0x000fe20000000800 */
[----:B------:R-:W-:Y:S01]  /*3250*/  @!PT LDS RZ, [RZ] ;  /* 0x00000000fffff984 */ /* 0x000fe20000000800 */
[----:B------:R-:W-:Y:S01]  /*3260*/  @!PT LDS RZ, [RZ] ;  /* 0x00000000fffff984 */ /* 0x000fe20000000800 */
[----:B------:R3:W-:Y:S06]  /*3270*/  MEMBAR.ALL.CTA ;  /* 0x0000000000007992 */ /* 0x0007ec0000008000 */
[----:B---3--:R-:W3:Y:S01]  /*3280*/  FENCE.VIEW.ASYNC.S ;  /* 0x00000000000073c6 */ /* 0x008ee20000000000 */
[----:B------:R-:W-:Y:S01]  /*3290*/  SEL R11, R11, RZ, P1 ;  /* 0x000000ff0b0b7207 */ /* 0x000fe20000800000 */
[----:B---3--:R3:W-:Y:S01]  /*32a0*/  SYNCS.ARRIVE.TRANS64.RED.A1T0 RZ, [R2+URZ], RZ ;  /* 0x000000ff02ff79a7 */ /* 0x0087e200081004ff */
[----:B--2---:R-:W-:-:S02]  /*32b0*/  LOP3.LUT P3, RZ, R6, 0x1, RZ, 0xc0, !PT ;  /* 0x0000000106ff7812 */ /* 0x004fc4000786c0ff */
[----:B------:R-:W-:-:S04]  /*32c0*/  SEL R5, RZ, 0x1, P1 ;  /* 0x00000001ff057807 */ /* 0x000fc80000800000 */
[----:B------:R-:W-:Y:S02]  /*32d0*/  LOP3.LUT R10, R10, R5, RZ, 0x3c, !PT ;  /* 0x000000050a0a7212 */ /* 0x000fe400078e3cff */
[----:B---3--:R-:W-:-:S04]  /*32e0*/  SEL R2, RZ, 0x1, P0 ;  /* 0x00000001ff027807 */ /* 0x008fc80000000000 */
[----:B------:R-:W-:Y:S01]  /*32f0*/  LOP3.LUT R9, R9, R2, RZ, 0x3c, !PT ;  /* 0x0000000209097212 */ /* 0x000fe200078e3cff */
[----:B------:R-:W-:Y:S06]  /*3300*/  @P3 BRA `(.L_x_55) ;  /* 0xfffffffc002c3947 */ /* 0x000fec000383ffff */
[----:B------:R-:W-:Y:S01]  /*3310*/  ULEA UR4, UR5, UR6, 0x3 ;  /* 0x0000000605047291 */ /* 0x000fe2000f8e18ff */
[----:B------:R-:W-:-:S08]  /*3320*/  SHF.L.U32 R3, R12, 0x1f, RZ ;  /* 0x0000001f0c037819 */ /* 0x000fd000000006ff */
[----:B------:R-:W2:Y:S02]  /*3330*/  SYNCS.PHASECHK.TRANS64 P0, [UR4+0xa0], R3 ;  /* 0x0000a003ff0075a7 */ /* 0x000ea40008001004 */
[----:B--2---:R-:W-:Y:S05]  /*3340*/  @P0 BRA `(.L_x_56) ;  /* 0x0000000000080947 */ /* 0x004fea0003800000 */
[----:B------:R-:W2:Y:S02]  /*3350*/  SYNCS.PHASECHK.TRANS64.TRYWAIT P0, [UR4+0xa0], R3 ;  /* 0x0000a003ff0075a7 */ /* 0x000ea40008001104 */
[----:B--2---:R-:W-:Y:S05]  /*3360*/  @!P0 BRA `(.L_x_57) ;  /* 0x0000006c00e08947 */ /* 0x004fea0003800000 */
.L_x_56:
[----:B------:R-:W-:-:S04]  /*3370*/  UIADD3 UR7, UPT, UPT, UR5, 0x1, URZ ;  /* 0x0000000105077890 */ /* 0x000fc8000fffe0ff */
[----:B------:R-:W-:-:S04]  /*3380*/  UISETP.NE.AND UP0, UPT, UR7, 0x2, UPT ;  /* 0x000000020700788c */ /* 0x000fc8000bf05270 */
[----:B------:R-:W-:Y:S02]  /*3390*/  USEL UR8, URZ, 0x1, UP0 ;  /* 0x00000001ff087887 */ /* 0x000fe40008000000 */
[----:B------:R-:W-:-:S04]  /*33a0*/  USEL UR7, UR7, URZ, UP0 ;  /* 0x000000ff07077287 */ /* 0x000fc80008000000 */
[----:B------:R-:W-:Y:S01]  /*33b0*/  ULEA UR7, UR7, UR6, 0x3 ;  /* 0x0000000607077291 */ /* 0x000fe2000f8e18ff */
[----:B--2---:R-:W-:-:S04]  /*33c0*/  LOP3.LUT R3, R12, UR8, RZ, 0x3c, !PT ;  /* 0x000000080c037c12 */ /* 0x004fc8000f8e3cff */
[----:B------:R-:W-:-:S04]  /*33d0*/  SHF.L.U32 R0, R3, 0x1f, RZ ;  /* 0x0000001f03007819 */ /* 0x000fc800000006ff */
[----:B------:R-:W2:Y:S02]  /*33e0*/  SYNCS.PHASECHK.TRANS64 P0, [UR7+0xa0], R0 ;  /* 0x0000a000ff0075a7 */ /* 0x000ea40008001007 */
[----:B-12---:R-:W-:Y:S05]  /*33f0*/  @P0 EXIT ;  /* 0x000000000000094d */ /* 0x006fea0003800000 */
[----:B------:R-:W-:Y:S02]  /*3400*/  SHF.L.U32 R3, R3, 0x1f, RZ ;  /* 0x0000001f03037819 */ /* 0x000fe400000006ff */
[----:B------:R-:W-:-:S07]  /*3410*/  MOV R0, UR7 ;  /* 0x0000000700007c02 */ /* 0x000fce0008000f00 */
.L_x_58:
[----:B-1----:R1:W2:Y:S02]  /*3420*/  SYNCS.PHASECHK.TRANS64.TRYWAIT P0, [R0+URZ+0xa0], R3 ;  /* 0x0000a003000075a7 */ /* 0x0022a400080011ff */
[----:B--2---:R-:W-:Y:S05]  /*3430*/  @!P0 NANOSLEEP.SYNCS 0x989680 ;  /* 0x009896800000895d */ /* 0x004fea0003900000 */
[----:B------:R-:W2:Y:S02]  /*3440*/  @!P0 SYNCS.PHASECHK.TRANS64 P0, [R0+URZ+0xa0], R3 ;  /* 0x0000a003000085a7 */ /* 0x000ea400080010ff */
[----:B--2---:R-:W-:Y:S05]  /*3450*/  @P0 EXIT ;  /* 0x000000000000094d */ /* 0x004fea0003800000 */
[----:B------:R-:W-:Y:S05]  /*3460*/  BRA `(.L_x_58) ;  /* 0xfffffffc00ec7947 */ /* 0x000fea000383ffff */
.L_x_51:
[----:B------:R-:W-:Y:S05]  /*3470*/  BRA.U UP6, `(.L_x_59) ;  /* 0x0000001506487547 */ /* 0x000fea000b800000 */
[----:B------:R-:W-:Y:S01]  /*3480*/  UMOV UR4, 0x40 ;  /* 0x0000004000047882 */ /* 0x000fe20000000000 */
[----:B------:R-:W-:Y:S01]  /*3490*/  NOP ;  /* 0x0000000000007918 */ /* 0x000fe20000000000 */
[----:B------:R-:W-:Y:S01]  /*34a0*/  ULEA UR5, UR52, UR4, 0x18 ;  /* 0x0000000434057291 */ /* 0x000fe2000f8ec0ff */
[----:B------:R-:W-:Y:S02]  /*34b0*/  UMOV UR6, 0x400 ;  /* 0x0000040000067882 */ /* 0x000fe40000000000 */
[----:B------:R-:W-:-:S06]  /*34c0*/  ULEA UR6, UR52, UR6, 0x18 ;  /* 0x0000000634067291 */ /* 0x000fcc000f8ec0ff */
[----:B------:R-:W2:Y:S02]  /*34d0*/  LDS.U8 R0, [UR5+0x1c] ;  /* 0x00001c05ff007984 */ /* 0x000ea40008000000 */
[----:B--2---:R-:W-:-:S13]  /*34e0*/  ISETP.NE.AND P0, PT, R0, RZ, PT ;  /* 0x000000ff0000720c */ /* 0x004fda0003f05270 */
[----:B------:R-:W-:Y:S05]  /*34f0*/  @P0 BRA `(.L_x_60) ;  /* 0x0000000400080947 */ /* 0x000fea0003800000 */
[----:B------:R-:W-:Y:S02]  /*3500*/  UISETP.NE.U32.AND UP1, UPT, UR68, 0x1, UPT ;  /* 0x000000014400788c */ /* 0x000fe4000bf25070 */
[----:B------:R-:W-:-:S07]  /*3510*/  UIADD3 UR7, UPT, UPT, UR5, 0x8, URZ ;  /* 0x0000000805077890 */ /* 0x000fce000fffe0ff */
[----:B------:R-:W-:Y:S05]  /*3520*/  BRA.U !UP1, `(.L_x_61) ;  /* 0x00000001099c7547 */ /* 0x000fea000b800000 */
[----:B------:R-:W-:Y:S01]  /*3530*/  ELECT P0, URZ, PT ;  /* 0x0000000000ff782f */ /* 0x000fe20003800000 */
[----:B------:R-:W-:-:S12]  /*3540*/  BSSY B0, `(.L_x_61) ;  /* 0x0000025000007945 */ /* 0x000fd80003800000 */
[----:B------:R-:W-:Y:S05]  /*3550*/  @!P0 BRA `(.L_x_62) ;  /* 0x00000000008c8947 */ /* 0x000fea0003800000 */
[----:B------:R-:W-:-:S05]  /*3560*/  UMOV UR4, 0x10 ;  /* 0x0000001000047882 */ /* 0x000fca0000000000 */
[----:B------:R-:W-:Y:S04]  /*3570*/  DEPBAR.LE SB2, 0x36 ;  /* 0x0000ad800000791a */ /* 0x000fe80000000000 */
[----:B------:R-:W2:Y:S02]  /*3580*/  UTCATOMSWS.2CTA.FIND_AND_SET.ALIGN UP0, UR4, UR4 ;  /* 0x00000004000475e3 */ /* 0x000ea40008200800 */
[----:B--2---:R-:W-:Y:S01]  /*3590*/  MOV R11, UR4 ;  /* 0x00000004000b7c02 */ /* 0x004fe20008000f00 */
[----:B------:R-:W-:Y:S06]  /*35a0*/  BRA.U UP0, `(.L_x_63) ;  /* 0x0000000100187547 */ /* 0x000fec000b800000 */
.L_x_64:
[----:B------:R-:W-:Y:S05]  /*35b0*/  NANOSLEEP 0x64 ;  /* 0x000000640000795d */ /* 0x000fea0003800000 */
[----:B------:R-:W-:-:S05]  /*35c0*/  UMOV UR4, 0x10 ;  /* 0x0000001000047882 */ /* 0x000fca0000000000 */
[----:B------:R-:W-:Y:S04]  /*35d0*/  DEPBAR.LE SB2, 0x36 ;  /* 0x0000ad800000791a */ /* 0x000fe80000000000 */
[----:B------:R-:W2:Y:S02]  /*35e0*/  UTCATOMSWS.2CTA.FIND_AND_SET.ALIGN UP0, UR4, UR4 ;  /* 0x00000004000475e3 */ /* 0x000ea40008200800 */
[----:B--2---:R-:W-:Y:S01]  /*35f0*/  MOV R11, UR4 ;  /* 0x00000004000b7c02 */ /* 0x004fe20008000f00 */
[----:B------:R-:W-:Y:S05]  /*3600*/  BRA.U !UP0, `(.L_x_64) ;  /* 0xfffffffd08e87547 */ /* 0x000fea000b83ffff */
.L_x_63:
[----:B------:R-:W2:Y:S01]  /*3610*/  LDS R7, [UR5+0x10] ;  /* 0x00001005ff077984 */ /* 0x000ea20008000800 */
[----:B------:R-:W-:Y:S01]  /*3620*/  IMAD.U32 R5, RZ, RZ, UR6 ;  /* 0x00000006ff057e24 */ /* 0x000fe2000f8e00ff */
[----:B------:R-:W-:-:S03]  /*3630*/  MOV R4, UR69 ;  /* 0x0000004500047c02 */ /* 0x000fc60008000f00 */
[----:B------:R-:W-:Y:S01]  /*3640*/  VIADD R5, R5, 0x140 ;  /* 0x0000014005057836 */ /* 0x000fe20000000000 */
[----:B--2---:R-:W-:-:S04]  /*3650*/  SHF.L.U32 R7, R7, 0x1f, RZ ;  /* 0x0000001f07077819 */ /* 0x004fc800000006ff */
[----:B------:R-:W2:Y:S02]  /*3660*/  SYNCS.PHASECHK.TRANS64.TRYWAIT P0, [UR5+0x8], R7 ;  /* 0x00000807ff0075a7 */ /* 0x000ea40008001105 */
[----:B--2---:R-:W-:Y:S05]  /*3670*/  @P0 BRA `(.L_x_65) ;  /* 0x0000000000080947 */ /* 0x004fea0003800000 */
[----:B------:R-:W2:Y:S02]  /*3680*/  SYNCS.PHASECHK.TRANS64.TRYWAIT P0, [UR5+0x8], R7 ;  /* 0x00000807ff0075a7 */ /* 0x000ea40008001105 */
[----:B--2---:R-:W-:Y:S05]  /*3690*/  @!P0 BRA `(.L_x_66) ;  /* 0x0000006c002c8947 */ /* 0x004fea0003800000 */
.L_x_65:
[----:B--2---:R-:W-:Y:S01]  /*36a0*/  HFMA2 R0, -RZ, RZ, 0, 5.9604644775390625e-08 ;  /* 0x00000001ff007431 */ /* 0x004fe200000001ff */
[----:B------:R-:W-:Y:S01]  /*36b0*/  UPRMT UR4, UR69, 0x654, UR7 ;  /* 0x0000065445047896 */ /* 0x000fe20008000007 */
[----:B------:R-:W-:Y:S01]  /*36c0*/  IMAD.MOV.U32 R8, RZ, RZ, 0xffff ;  /* 0x0000ffffff087424 */ /* 0x000fe200078e00ff */
[----:B------:R-:W-:Y:S01]  /*36d0*/  PRMT R4, R4, 0x654, R5 ;  /* 0x0000065404047816 */ /* 0x000fe20000000005 */
[----:B------:R-:W-:Y:S02]  /*36e0*/  IMAD.MOV.U32 R6, RZ, RZ, 0x4 ;  /* 0x00000004ff067424 */ /* 0x000fe400078e00ff */
[----:B------:R-:W-:Y:S01]  /*36f0*/  IMAD.SHL.U32 R9, R11, 0x20, RZ ;  /* 0x000000200b097824 */ /* 0x000fe200078e00ff */
[----:B------:R-:W-:Y:S02]  /*3700*/  MOV R5, UR4 ;  /* 0x0000000400057c02 */ /* 0x000fe40008000f00 */
[-C--:B------:R-:W-:Y:S01]  /*3710*/  SHF.L.U32 R8, R8, R11.reuse, RZ ;  /* 0x0000000b08087219 */ /* 0x080fe200000006ff */
[----:B------:R2:W-:Y:S01]  /*3720*/  SYNCS.ARRIVE.TRANS64.RED RZ, [UR4], R6 ;  /* 0x00000006ffff79a7 */ /* 0x0005e20008000404 */
[----:B------:R-:W-:Y:S01]  /*3730*/  SHF.L.U32 R7, R0, R11, RZ ;  /* 0x0000000b00077219 */ /* 0x000fe200000006ff */
[----:B------:R2:W-:Y:S04]  /*3740*/  STS [UR6+0x140], R9 ;  /* 0x00014009ff007988 */ /* 0x0005e80008000806 */
[----:B------:R2:W-:Y:S04]  /*3750*/  STAS [R4.64], R11 ;  /* 0x0000000b04007dbd */ /* 0x0005e8000c0008ff */
[----:B------:R2:W-:Y:S04]  /*3760*/  ATOMS.OR RZ, [UR5+0x14], R8 ;  /* 0x00001408ffff798c */ /* 0x0005e8000b000005 */
[----:B------:R2:W-:Y:S04]  /*3770*/  ATOMS.OR RZ, [UR5+0x18], R7 ;  /* 0x00001807ffff798c */ /* 0x0005e8000b000005 */
[----:B------:R2:W-:Y:S02]  /*3780*/  ATOMS.XOR RZ, [UR5+0x10], R0 ;  /* 0x00001000ffff798c */ /* 0x0005e4000b800005 */
.L_x_62:
[----:B-1----:R-:W-:Y:S05]  /*3790*/  BSYNC B0 ;  /* 0x0000000000007941 */ /* 0x002fea0003800000 */
.L_x_61:
[----:B------:R-:W-:Y:S05]  /*37a0*/  BRA.U UP1, `(.L_x_67) ;  /* 0x00000001016c7547 */ /* 0x000fea000b800000 */
[----:B------:R-:W-:-:S03]  /*37b0*/  UMOV UR4, 0xffffffff ;  /* 0xffffffff00047882 */ /* 0x000fc60000000000 */
[----:B------:R-:W-:Y:S05]  /*37c0*/  BRA.DIV UR4, `(.L_x_68) ;  /* 0x0000006a04f87947 */ /* 0x000fea000b800000 */
[----:B------:R-:W-:-:S13]  /*37d0*/  ELECT P0, URZ, PT ;  /* 0x0000000000ff782f */ /* 0x000fda0003800000 */
.L_x_170:
[----:B------:R-:W-:Y:S05]  /*37e0*/  @!P0 BRA `(.L_x_67) ;  /* 0x00000000005c8947 */ /* 0x000fea0003800000 */
[----:B--2---:R-:W2:Y:S02]  /*37f0*/  LDS R5, [UR5+0x10] ;  /* 0x00001005ff057984 */ /* 0x004ea40008000800 */
[----:B--2---:R-:W-:-:S04]  /*3800*/  SHF.L.U32 R5, R5, 0x1f, RZ ;  /* 0x0000001f05057819 */ /* 0x004fc800000006ff */
[----:B------:R-:W2:Y:S02]  /*3810*/  SYNCS.PHASECHK.TRANS64.TRYWAIT P0, [UR5+0x8], R5 ;  /* 0x00000805ff0075a7 */ /* 0x000ea40008001105 */
[----:B--2---:R-:W-:Y:S05]  /*3820*/  @P0 BRA `(.L_x_69) ;  /* 0x0000000000080947 */ /* 0x004fea0003800000 */
[----:B------:R-:W2:Y:S02]  /*3830*/  SYNCS.PHASECHK.TRANS64.TRYWAIT P0, [UR5+0x8], R5 ;  /* 0x00000805ff0075a7 */ /* 0x000ea40008001105 */
[----:B--2---:R-:W-:Y:S05]  /*3840*/  @!P0 BRA `(.L_x_70) ;  /* 0x0000006800fc8947 */ /* 0x004fea0003800000 */
.L_x_69:
[----:B------:R-:W3:Y:S01]  /*3850*/  LDS R7, [UR6+0x140] ;  /* 0x00014006ff077984 */ /* 0x000ee20008000800 */
[----:B--2---:R-:W-:Y:S02]  /*3860*/  HFMA2 R0, -RZ, RZ, 0, 5.9604644775390625e-08 ;  /* 0x00000001ff007431 */ /* 0x004fe400000001ff */
[----:B------:R-:W-:Y:S01]  /*3870*/  IMAD.MOV.U32 R4, RZ, RZ, 0xffff ;  /* 0x0000ffffff047424 */ /* 0x000fe200078e00ff */
[----:B------:R-:W-:Y:S01]  /*3880*/  UPRMT UR4, UR69, 0x654, UR7 ;  /* 0x0000065445047896 */ /* 0x000fe20008000007 */
[----:B---3--:R-:W-:-:S03]  /*3890*/  IMAD.SHL.U32 R5, R7, 0x20, RZ ;  /* 0x0000002007057824 */ /* 0x008fc600078e00ff */
[-C--:B------:R-:W-:Y:S02]  /*38a0*/  SHF.L.U32 R4, R4, R7.reuse, RZ ;  /* 0x0000000704047219 */ /* 0x080fe400000006ff */
[----:B------:R-:W-:Y:S01]  /*38b0*/  SHF.L.U32 R7, R0, R7, RZ ;  /* 0x0000000700077219 */ /* 0x000fe200000006ff */
[----:B------:R3:W-:Y:S04]  /*38c0*/  STS [UR6+0x140], R5 ;  /* 0x00014005ff007988 */ /* 0x0007e80008000806 */
[----:B------:R3:W-:Y:S04]  /*38d0*/  ATOMS.OR RZ, [UR5+0x14], R4 ;  /* 0x00001404ffff798c */ /* 0x0007e8000b000005 */
[----:B------:R3:W-:Y:S01]  /*38e0*/  ATOMS.OR RZ, [UR5+0x18], R7 ;  /* 0x00001807ffff798c */ /* 0x0007e2000b000005 */
[----:B------:R-:W-:Y:S03]  /*38f0*/  SYNCS.ARRIVE.TRANS64.RED.A1T0 RZ, [UR4], RZ ;  /* 0x000000ffffff79a7 */ /* 0x000fe60008100404 */
[----:B------:R3:W-:Y:S01]  /*3900*/  ATOMS.XOR RZ, [UR5+0x10], R0 ;  /* 0x00001000ffff798c */ /* 0x0007e2000b800005 */
[----:B------:R-:W-:Y:S05]  /*3910*/  BRA `(.L_x_67) ;  /* 0x0000000000107947 */ /* 0x000fea0003800000 */
.L_x_60:
[----:B------:R-:W-:Y:S02]  /*3920*/  MOV R0, 0xffffffff ;  /* 0xffffffff00007802 */ /* 0x000fe40000000f00 */
[----:B------:R-:W-:-:S03]  /*3930*/  MOV R4, 0x3960 ;  /* 0x0000396000047802 */ /* 0x000fc60000000f00 */
[----:B------:R2:W-:Y:S04]  /*3940*/  STS [UR6+0x140], R0 ;  /* 0x00014000ff007988 */ /* 0x0005e80008000806 */
[----:B-12--5:R-:W-:Y:S05]  /*3950*/  CALL.REL.NOINC `($__internal_1_$__cuda_sm10x_tcgen05_guardrail_trap_phase_invalid_during_alloc) ;  /* 0x0000007000d07944 */ /* 0x026fea0003c00000 */
.L_x_67:
[----:B------:R-:W-:Y:S05]  /*3960*/  WARPSYNC.ALL ;  /* 0x0000000000007948 */ /* 0x000fea0003800000 */
[----:B------:R-:W4:Y:S01]  /*3970*/  S2UR UR4, SR_CgaCtaId ;  /* 0x00000000000479c3 */ /* 0x000f220000008800 */
[----:B------:R-:W-:Y:S01]  /*3980*/  UMOV UR41, 0x400 ;  /* 0x0000040000297882 */ /* 0x000fe20000000000 */
[----:B------:R-:W-:-:S06]  /*3990*/  NOP ;  /* 0x0000000000007918 */ /* 0x000fcc0000000000 */
[----:B------:R-:W-:Y:S06]  /*39a0*/  BAR.ARV 0x6, 0xa0 ;  /* 0x0182800000007b1d */ /* 0x000fec0000002000 */
[----:B------:R-:W1:Y:S01]  /*39b0*/  LDCU UR6, c[0x0][0x38c] ;  /* 0x00007180ff0677ac */ /* 0x000e620008000800 */
[----:B------:R-:W-:Y:S01]  /*39c0*/  LOP3.LUT R3, R3, 0xffff, RZ, 0xc0, !PT ;  /* 0x0000ffff03037812 */ /* 0x000fe200078ec0ff */
[----:B--2---:R-:W-:Y:S01]  /*39d0*/  IMAD.MOV.U32 R9, RZ, RZ, 0x1 ;  /* 0x00000001ff097424 */ /* 0x004fe200078e00ff */
[----:B------:R-:W-:Y:S01]  /*39e0*/  LOP3.LUT R2, R2, 0xffff, RZ, 0xc0, !PT ;  /* 0x0000ffff02027812 */ /* 0x000fe200078ec0ff */
[----:B------:R-:W-:Y:S01]  /*39f0*/  IMAD.MOV.U32 R8, RZ, RZ, RZ ;  /* 0x000000ffff087224 */ /* 0x000fe200078e00ff */
[----:B------:R-:W-:Y:S01]  /*3a00*/  R2UR UR43, R3 ;  /* 0x00000000032b72ca */ /* 0x000fe200000e0000 */
[----:B------:R-:W-:Y:S01]  /*3a10*/  UMOV UR47, URZ ;  /* 0x000000ff002f7c82 */ /* 0x000fe20008000000 */
[----:B------:R-:W-:-:S02]  /*3a20*/  R2UR UR65, R2 ;  /* 0x00000000024172ca */ /* 0x000fc400000e0000 */
[----:B------:R-:W-:Y:S01]  /*3a30*/  CS2R R2, SRZ ;  /* 0x0000000000027805 */ /* 0x000fe2000001ff00 */
[----:B------:R-:W-:Y:S01]  /*3a40*/  UMOV UR38, URZ ;  /* 0x000000ff00267c82 */ /* 0x000fe20008000000 */
[----:B----4-:R-:W-:Y:S01]  /*3a50*/  ULEA UR41, UR4, UR41, 0x18 ;  /* 0x0000002904297291 */ /* 0x010fe2000f8ec0ff */
[----:B------:R-:W-:Y:S01]  /*3a60*/  UMOV UR37, URZ ;  /* 0x000000ff00257c82 */ /* 0x000fe20008000000 */
[----:B------:R-:W-:Y:S02]  /*3a70*/  UISETP.NE.AND UP3, UPT, UR68, URZ, UPT ;  /* 0x000000ff4400728c */ /* 0x000fe4000bf65270 */
[----:B------:R-:W-:Y:S02]  /*3a80*/  UIADD3 UR5, UPT, UPT, UR41, 0x8400, URZ ;  /* 0x0000840029057890 */ /* 0x000fe4000fffe0ff */
[----:B------:R-:W-:-:S03]  /*3a90*/  UIADD3 UR4, UPT, UPT, UR41, 0x28400, URZ ;  /* 0x0002840029047890 */ /* 0x000fc6000fffe0ff */
[----:B---3--:R-:W2:Y:S01]  /*3aa0*/  LDS R0, [UR41+0x140] ;  /* 0x00014029ff007984 */ /* 0x008ea20008000800 */
[----:B-1----:R-:W-:Y:S02]  /*3ab0*/  UIADD3 UR6, UPT, UPT, UR6, 0x7f, URZ ;  /* 0x0000007f06067890 */ /* 0x002fe4000fffe0ff */
[----:B------:R-:W-:Y:S02]  /*3ac0*/  USHF.R.U32.HI UR5, URZ, 0x4, UR5 ;  /* 0x00000004ff057899 */ /* 0x000fe40008011605 */
[----:B------:R-:W-:Y:S02]  /*3ad0*/  USHF.R.S32.HI UR64, URZ, 0x1f, UR6 ;  /* 0x0000001fff407899 */ /* 0x000fe40008011406 */
[----:B------:R-:W-:Y:S02]  /*3ae0*/  USHF.R.U32.HI UR4, URZ, 0x4, UR4 ;  /* 0x00000004ff047899 */ /* 0x000fe40008011604 */
[----:B------:R-:W-:Y:S02]  /*3af0*/  ULEA.HI UR64, UR64, UR6, URZ, 0x7 ;  /* 0x0000000640407291 */ /* 0x000fe4000f8f38ff */
[----:B------:R-:W-:-:S02]  /*3b00*/  ULOP3.LUT UR5, UR5, 0x3fff, URZ, 0xc0, !UPT ;  /* 0x00003fff05057892 */ /* 0x000fc4000f8ec0ff */
[----:B------:R-:W-:Y:S02]  /*3b10*/  USHF.R.S32.HI UR64, URZ, 0x7, UR64 ;  /* 0x00000007ff407899 */ /* 0x000fe40008011440 */
[----:B------:R-:W-:Y:S02]  /*3b20*/  ULOP3.LUT UR45, UR4, 0x3fff, URZ, 0xc0, !UPT ;  /* 0x00003fff042d7892 */ /* 0x000fe4000f8ec0ff */
[----:B------:R-:W-:Y:S01]  /*3b30*/  UISETP.LT.AND UP0, UPT, UR64, 0x1, UPT ;  /* 0x000000014000788c */ /* 0x000fe2000bf01270 */
[----:B------:R-:W-:Y:S01]  /*3b40*/  UMOV UR62, 0x0 ;  /* 0x00000000003e7882 */ /* 0x000fe20000000000 */
        /* <DEDUP_REMOVED lines=9> */
[----:B------:R-:W-:-:S02]  /*3be0*/  ULOP3.LUT UR44, UR5, 0x10000, URZ, 0xfc, !UPT ;  /* 0x00010000052c7892 */ /* 0x000fc4000f8efcff */
[----:B------:R-:W-:Y:S02]  /*3bf0*/  ULOP3.LUT UR45, UR45, 0x10000, URZ, 0xfc, !UPT ;  /* 0x000100002d2d7892 */ /* 0x000fe4000f8efcff */
[----:B------:R-:W-:Y:S01]  /*3c00*/  USEL UR66, UR64, 0x1, !UP0 ;  /* 0x0000000140427887 */ /* 0x000fe2000c000000 */
[----:B------:R-:W-:Y:S01]  /*3c10*/  UMOV UR52, 0x0 ;  /* 0x0000000000347882 */ /* 0x000fe20000000000 */
[----:B------:R-:W-:Y:S01]  /*3c20*/  UMOV UR53, 0x10200010 ;  /* 0x1020001000357882 */ /* 0x000fe20000000000 */
[----:B------:R-:W-:Y:S01]  /*3c30*/  UMOV UR50, 0x0 ;  /* 0x0000000000327882 */ /* 0x000fe20000000000 */
[----:B------:R-:W-:Y:S01]  /*3c40*/  UMOV UR51, 0x10200010 ;  /* 0x1020001000337882 */ /* 0x000fe20000000000 */
[----:B------:R-:W-:Y:S01]  /*3c50*/  UMOV UR48, 0x0 ;  /* 0x0000000000307882 */ /* 0x000fe20000000000 */
[----:B--2---:R-:W-:Y:S01]  /*3c60*/  R2UR UR67, R0 ;  /* 0x00000000004372ca */ /* 0x004fe200000e0000 */
[----:B------:R-:W-:-:S14]  /*3c70*/  UMOV UR49, 0x10200010 ;  /* 0x1020001000317882 */ /* 0x000fdc0000000000 */
.L_x_78:
[C---:B------:R-:W-:Y:S02]  /*3c80*/  LEA R0, R8.reuse, UR41, 0x3 ;  /* 0x0000002908007c11 */ /* 0x040fe4000f8e18ff */
[----:B------:R-:W-:Y:S02]  /*3c90*/  SHF.L.U32 R5, R3, 0x1f, RZ ;  /* 0x0000001f03057819 */ /* 0x000fe400000006ff */
[----:B------:R-:W-:Y:S02]  /*3ca0*/  LEA R4, R8, UR41, 0x4 ;  /* 0x0000002908047c11 */ /* 0x000fe4000f8e20ff */
[----:B------:R-:W1:Y:S02]  /*3cb0*/  SYNCS.PHASECHK.TRANS64.TRYWAIT P0, [R0+URZ+0x90], R5 ;  /* 0x00009005000075a7 */ /* 0x000e6400080011ff */
[----:B-1-3--:R-:W-:Y:S05]  /*3cc0*/  @!P0 BRA `(.L_x_71) ;  /* 0x0000006400f48947 */ /* 0x00afea0003800000 */
.L_x_171:
[----:B-1----:R-:W1:Y:S01]  /*3cd0*/  LDS.128 R4, [R4+0x120] ;  /* 0x0001200004047984 */ /* 0x002e620000000c00 */
[----:B------:R-:W-:Y:S02]  /*3ce0*/  VIADD R0, R0, 0xa0 ;  /* 0x000000a000007836 */ /* 0x000fe40000000000 */
[----:B------:R-:W-:Y:S01]  /*3cf0*/  VIADD R8, R8, 0x1 ;  /* 0x0000000108087836 */ /* 0x000fe20000000000 */
[----:B------:R-:W-:Y:S01]  /*3d00*/  @!PT LDS RZ, [RZ] ;  /* 0x00000000fffff984 */ /* 0x000fe20000000800 */
[----:B------:R-:W-:Y:S01]  /*3d10*/  @!PT LDS RZ, [RZ] ;  /* 0x00000000fffff984 */ /* 0x000fe20000000800 */
[----:B------:R-:W-:Y:S01]  /*3d20*/  @!PT LDS RZ, [RZ] ;  /* 0x00000000fffff984 */ /* 0x000fe20000000800 */
[----:B------:R-:W-:Y:S01]  /*3d30*/  @!PT LDS RZ, [RZ] ;  /* 0x00000000fffff984 */ /* 0x000fe20000000800 */
[----:B------:R2:W-:Y:S06]  /*3d40*/  MEMBAR.ALL.CTA ;  /* 0x0000000000007992 */ /* 0x0005ec0000008000 */
[----:B--2---:R-:W2:Y:S01]  /*3d50*/  FENCE.VIEW.ASYNC.S ;  /* 0x00000000000073c6 */ /* 0x004ea20000000000 */
[----:B------:R-:W-:-:S04]  /*3d60*/  PRMT R0, RZ, 0x654, R0 ;  /* 0x00000654ff007816 */ /* 0x000fc80000000000 */
[----:B--2---:R2:W-:Y:S01]  /*3d70*/  SYNCS.ARRIVE.TRANS64.RED.A1T0 RZ, [R0+URZ], RZ ;  /* 0x000000ff00ff79a7 */ /* 0x0045e200081004ff */
[----:B-1----:R-:W-:Y:S01]  /*3d80*/  LOP3.LUT P1, RZ, R6, 0x1, RZ, 0xc0, !PT ;  /* 0x0000000106ff7812 */ /* 0x002fe2000782c0ff */
[----:B--2---:R-:W-:-:S12]  /*3d90*/  BRA.U UP3, `(.L_x_72) ;  /* 0x0000000503587547 */ /* 0x004fd8000b800000 */
[----:B------:R-:W1:Y:S01]  /*3da0*/  LDCU UR4, c[0x0][0x38c] ;  /* 0x00007180ff0477ac */ /* 0x000e620008000800 */
[----:B------:R-:W-:Y:S02]  /*3db0*/  PLOP3.LUT P2, PT, PT, PT, PT, 0x80, 0x8 ;  /* 0x000000000008781c */ /* 0x000fe40003f4f070 */
[----:B------:R-:W-:Y:S01]  /*3dc0*/  SHF.L.U32 R5, R9, 0x1f, RZ ;  /* 0x0000001f09057819 */ /* 0x000fe200000006ff */
[----:B------:R-:W-:Y:S02]  /*3dd0*/  ULEA UR46, UR47, UR41, 0x3 ;  /* 0x000000292f2e7291 */ /* 0x000fe4000f8e18ff */
[----:B------:R-:W-:Y:S02]  /*3de0*/  ULEA UR36, UR47, UR67, 0x7 ;  /* 0x000000432f247291 */ /* 0x000fe4000f8e38ff */
[----:B-1----:R-:W-:-:S06]  /*3df0*/  UISETP.GE.AND UP0, UPT, UR4, 0x1, UPT ;  /* 0x000000010400788c */ /* 0x002fcc000bf06270 */
[----:B------:R-:W-:-:S05]  /*3e00*/  PLOP3.LUT P0, PT, PT, PT, UP0, 0x80, 0x8 ;  /* 0x000000000008781c */ /* 0x000fca0003f0f008 */
[----:B------:R-:W-:-:S08]  /*3e10*/  @UP0 ULEA UR4, UR38, UR41, 0x3 ;  /* 0x0000002926040291 */ /* 0x000fd0000f8e18ff */
[----:B------:R-:W-:-:S04]  /*3e20*/  @P0 SHF.L.U32 R0, R2, 0x1f, RZ ;  /* 0x0000001f02000819 */ /* 0x000fc800000006ff */
[----:B------:R1:W2:Y:S01]  /*3e30*/  @P0 SYNCS.PHASECHK.TRANS64.TRYWAIT P2, [UR4], R0 ;  /* 0x00000000ff0005a7 */ /* 0x0002a20008041104 */
[----:B------:R-:W3:Y:S02]  /*3e40*/  SYNCS.PHASECHK.TRANS64.TRYWAIT P0, [UR46+0xd0], R5 ;  /* 0x0000d005ff0075a7 */ /* 0x000ee4000800112e */
[----:B-123--:R-:W-:Y:S05]  /*3e50*/  @!P0 BRA `(.L_x_73) ;  /* 0x0000006400a48947 */ /* 0x00efea0003800000 */
.L_x_173:
[----:B------:R-:W-:Y:S01]  /*3e60*/  UMOV UR42, UR37 ;  /* 0x00000025002a7c82 */ /* 0x000fe20008000000 */
[----:B------:R-:W-:Y:S05]  /*3e70*/  BRA.U !UP0, `(.L_x_74) ;  /* 0x0000000508107547 */ /* 0x000fea000b800000 */
[----:B------:R-:W-:Y:S02]  /*3e80*/  UIADD3 UR42, UPT, UPT, UR66, UR37, URZ ;  /* 0x00000025422a7290 */ /* 0x000fe4000fffe0ff */
[----:B------:R-:W-:Y:S01]  /*3e90*/  UPLOP3.LUT UP2, UPT, UPT, UPT, UPT, 0x40, 0x4 ;  /* 0x000000000004789c */ /* 0x000fe20003f4e870 */
[----:B------:R-:W-:Y:S01]  /*3ea0*/  UMOV UR39, UR64 ;  /* 0x0000004000277c82 */ /* 0x000fe20008000000 */
[----:B------:R-:W-:-:S09]  /*3eb0*/  UMOV UR5, UR38 ;  /* 0x0000002600057c82 */ /* 0x000fd20008000000 */
.L_x_77:
[----:B------:R-:W-:Y:S01]  /*3ec0*/  ULEA UR7, UR5, UR41, 0x3 ;  /* 0x0000002905077291 */ /* 0x000fe2000f8e18ff */
[----:B--23--:R-:W-:Y:S11]  /*3ed0*/  @P2 BRA `(.L_x_75) ;  /* 0x00000000000c2947 */ /* 0x00cff60003800000 */
[----:B-1----:R-:W-:Y:S04]  /*3ee0*/  SHF.L.U32 R5, R2, 0x1f, RZ ;  /* 0x0000001f02057819 */ /* 0x002fe800000006ff */
[----:B------:R-:W1:Y:S02]  /*3ef0*/  SYNCS.PHASECHK.TRANS64.TRYWAIT P0, [UR7], R5 ;  /* 0x00000005ff0075a7 */ /* 0x000e640008001107 */
[----:B-1----:R-:W-:Y:S05]  /*3f00*/  @!P0 BRA `(.L_x_76) ;  /* 0x0000006400908947 */ /* 0x002fea0003800000 */
.L_x_75:
[----:B------:R-:W-:Y:S01]  /*3f10*/  UISETP.NE.AND UP0, UPT, UR39, 0x1, UPT ;  /* 0x000000012700788c */ /* 0x000fe2000bf05270 */
[----:B------:R-:W-:Y:S01]  /*3f20*/  PLOP3.LUT P2, PT, PT, PT, PT, 0x80, 0x8 ;  /* 0x000000000008781c */ /* 0x000fe20003f4f070 */
[----:B------:R-:W-:Y:S02]  /*3f30*/  UIADD3 UR4, UPT, UPT, UR5, 0x1, URZ ;  /* 0x0000000105047890 */ /* 0x000fe4000fffe0ff */
[----:B------:R-:W-:Y:S02]  /*3f40*/  UIADD3 UR40, UPT, UPT, UR7, 0x20, URZ ;  /* 0x0000002007287890 */ /* 0x000fe4000fffe0ff */
[----:B------:R-:W-:Y:S01]  /*3f50*/  UISETP.NE.AND UP1, UPT, UR4, 0x4, UPT ;  /* 0x000000040400788c */ /* 0x000fe2000bf25270 */
[----:B------:R-:W-:Y:S01]  /*3f60*/  PLOP3.LUT P0, PT, PT, PT, UP0, 0x80, 0x8 ;  /* 0x000000000008781c */ /* 0x000fe20003f0f008 */
[----:B------:R-:W-:Y:S02]  /*3f70*/  UIADD3 UR37, UPT, UPT, UR37, 0x1, URZ ;  /* 0x0000000125257890 */ /* 0x000fe4000fffe0ff */
[----:B------:R-:W-:Y:S02]  /*3f80*/  USEL UR6, URZ, 0x1, UP1 ;  /* 0x00000001ff067887 */ /* 0x000fe40008800000 */
[----:B------:R-:W-:Y:S02]  /*3f90*/  USEL UR38, UR4, URZ, UP1 ;  /* 0x000000ff04267287 */ /* 0x000fe40008800000 */
[----:B------:R-:W-:Y:S02]  /*3fa0*/  UIADD3 UR39, UPT, UPT, UR39, -0x1, URZ ;  /* 0xffffffff27277890 */ /* 0x000fe4000fffe0ff */
[----:B------:R-:W-:Y:S01]  /*3fb0*/  @UP0 ULEA UR4, UR38, UR41, 0x3 ;  /* 0x0000002926040291 */ /* 0x000fe2000f8e18ff */
[----:B------:R-:W-:Y:S01]  /*3fc0*/  LOP3.LUT R2, R2, UR6, RZ, 0x3c, !PT ;  /* 0x0000000602027c12 */ /* 0x000fe2000f8e3cff */
[----:B------:R-:W-:Y:S02]  /*3fd0*/  ULEA UR6, UR5, UR45, 0xa ;  /* 0x0000002d05067291 */ /* 0x000fe4000f8e50ff */
[----:B------:R-:W-:Y:S01]  /*3fe0*/  UISETP.NE.AND UP0, UPT, UR37, UR42, UPT ;  /* 0x0000002a2500728c */ /* 0x000fe2000bf05270 */
[----:B-1----:R-:W-:Y:S01]  /*3ff0*/  @P0 SHF.L.U32 R0, R2, 0x1f, RZ ;  /* 0x0000001f02000819 */ /* 0x002fe200000006ff */
[----:B------:R-:W-:Y:S02]  /*4000*/  UIADD3 UR34, UPT, UPT, UR6, 0x2, URZ ;  /* 0x0000000206227890 */ /* 0x000fe4000fffe0ff */
[----:B------:R-:W-:Y:S01]  /*4010*/  UIADD3 UR30, UPT, UPT, UR6, 0x4, URZ ;  /* 0x00000004061e7890 */ /* 0x000fe2000fffe0ff */
[----:B------:R2:W3:Y:S01]  /*4020*/  @P0 SYNCS.PHASECHK.TRANS64.TRYWAIT P2, [UR4], R0 ;  /* 0x00000000ff0005a7 */ /* 0x0004e20008041104 */
[----:B------:R-:W-:Y:S02]  /*4030*/  ULEA UR4, UR5, UR44, 0xb ;  /* 0x0000002c05047291 */ /* 0x000fe4000f8e58ff */
[----:B------:R-:W-:Y:S02]  /*4040*/  UIADD3 UR26, UPT, UPT, UR6, 0x6, URZ ;  /* 0x00000006061a7890 */ /* 0x000fe4000fffe0ff */
        /* <DEDUP_REMOVED lines=10> */
[----:B------:R-:W-:Y:S01]  /*40f0*/  UIADD3 UR8, UPT, UPT, UR4, 0x406, URZ ;  /* 0x0000040604087890 */ /* 0x000fe2000fffe0ff */
[----:B------:R-:W-:Y:S01]  /*4100*/  UMOV UR7, 0x40004040 ;  /* 0x4000404000077882 */ /* 0x000fe20000000000 */
[----:B------:R-:W-:Y:S01]  /*4110*/  UMOV UR5, 0x40004040 ;  /* 0x4000404000057882 */ /* 0x000fe20000000000 */
[----:B------:R-:W-:Y:S01]  /*4120*/  UMOV UR35, 0x40004040 ;  /* 0x4000404000237882 */ /* 0x000fe20000000000 */
[----:B------:R1:W-:Y:S01]  /*4130*/  UTCHMMA.2CTA gdesc[UR4], gdesc[UR6], tmem[UR36], tmem[UR62], idesc[UR63], UP2 ;  /* 0x00ff3e06040075ea */ /* 0x0003e20009200024 */
[----:B------:R-:W-:Y:S01]  /*4140*/  UPLOP3.LUT UP2, UPT, UPT, UPT, UPT, 0x80, 0x8 ;  /* 0x000000000008789c */ /* 0x000fe20003f4f070 */
[----:B------:R-:W-:Y:S01]  /*4150*/  UMOV UR33, 0x40004040 ;  /* 0x4000404000217882 */ /* 0x000fe20000000000 */
[----:B------:R-:W-:Y:S01]  /*4160*/  UMOV UR31, 0x40004040 ;  /* 0x40004040001f7882 */ /* 0x000fe20000000000 */
[----:B------:R2:W-:Y:S01]  /*4170*/  UTCHMMA.2CTA gdesc[UR32], gdesc[UR34], tmem[UR36], tmem[UR60], idesc[UR61], UPT ;  /* 0x00ff3c22200075ea */ /* 0x0005e2000ba00024 */
        /* <DEDUP_REMOVED lines=14> */
[----:B------:R-:W-:Y:S01]  /*4260*/  UMOV UR9, 0x40004040 ;  /* 0x4000404000097882 */ /* 0x000fe20000000000 */
[----:B------:R2:W-:Y:S01]  /*4270*/  UTCHMMA.2CTA gdesc[UR12], gdesc[UR14], tmem[UR36], tmem[UR50], idesc[UR51], UPT ;  /* 0x00ff320e0c0075ea */ /* 0x0005e2000ba00024 */
[----:B------:R2:W-:Y:S01]  /*4280*/  UTCHMMA.2CTA gdesc[UR8], gdesc[UR10], tmem[UR36], tmem[UR48], idesc[UR49], UPT ;  /* 0x00ff300a080075ea */ /* 0x0005e2000ba00024 */
[----:B------:R2:W-:Y:S01]  /*4290*/  UTCBAR.2CTA.MULTICAST [UR40], URZ, UR43 ;  /* 0x000000ff280073e9 */ /* 0x0005e2000820082b */
[----:B-1----:R-:W-:Y:S01]  /*42a0*/  UMOV UR5, UR38 ;  /* 0x0000002600057c82 */ /* 0x002fe20008000000 */
[----:B------:R-:W-:Y:S05]  /*42b0*/  BRA.U UP0, `(.L_x_77) ;  /* 0xfffffffd00007547 */ /* 0x000fea000b83ffff */
.L_x_74:
[----:B------:R-:W-:Y:S01]  /*42c0*/  UIADD3 UR4, UPT, UPT, UR46, 0xb0, URZ ;  /* 0x000000b02e047890 */ /* 0x000fe2000fffe0ff */
[----:B------:R-:W-:-:S08]  /*42d0*/  UMOV UR37, UR42 ;  /* 0x0000002a00257c82 */ /* 0x000fd00008000000 */
[----:B------:R4:W-:Y:S01]  /*42e0*/  UTCBAR.2CTA.MULTICAST [UR4], URZ, UR65 ;  /* 0x000000ff040073e9 */ /* 0x0009e20008200841 */
[----:B------:R-:W-:Y:S02]  /*42f0*/  NOP ;  /* 0x0000000000007918 */ /* 0x000fe40000000000 */
.L_x_72:
[----:B----4-:R-:W-:Y:S01]  /*4300*/  UIADD3 UR4, UPT, UPT, UR47, 0x1, URZ ;  /* 0x000000012f047890 */ /* 0x010fe2000fffe0ff */
[----:B------:R-:W-:-:S03]  /*4310*/  ISETP.NE.AND P0, PT, R8, 0x2, PT ;  /* 0x000000020800780c */ /* 0x000fc60003f05270 */
[----:B------:R-:W-:Y:S01]  /*4320*/  UISETP.NE.AND UP0, UPT, UR4, 0x4, UPT ;  /* 0x000000040400788c */ /* 0x000fe2000bf05270 */
[----:B-12---:R-:W-:Y:S02]  /*4330*/  SEL R0, RZ, 0x1, P0 ;  /* 0x00000001ff007807 */ /* 0x006fe40000000000 */
[----:B------:R-:W-:Y:S01]  /*4340*/  SEL R8, R8, RZ, P0 ;  /* 0x000000ff08087207 */ /* 0x000fe20000000000 */
[----:B------:R-:W-:Y:S01]  /*4350*/  USEL UR5, URZ, 0x1, UP0 ;  /* 0x00000001ff057887 */ /* 0x000fe20008000000 */
[----:B------:R-:W-:Y:S01]  /*4360*/  LOP3.LUT R3, R3, R0, RZ, 0x3c, !PT ;  /* 0x0000000003037212 */ /* 0x000fe200078e3cff */
[----:B------:R-:W-:-:S04]  /*4370*/  USEL UR47, UR4, URZ, UP0 ;  /* 0x000000ff042f7287 */ /* 0x000fc80008000000 */
[----:B------:R-:W-:Y:S01]  /*4380*/  LOP3.LUT R9, R9, UR5, RZ, 0x3c, !PT ;  /* 0x0000000509097c12 */ /* 0x000fe2000f8e3cff */
[----:B------:R-:W-:Y:S07]  /*4390*/  @P1 BRA `(.L_x_78) ;  /* 0xfffffff800381947 */ /* 0x000fee000383ffff */
[----:B------:R-:W1:Y:S01]  /*43a0*/  S2UR UR8, SR_CgaCtaId ;  /* 0x00000000000879c3 */ /* 0x000e620000008800 */
[----:B------:R-:W-:Y:S01]  /*43b0*/  ELECT P0, URZ, PT ;  /* 0x0000000000ff782f */ /* 0x000fe20003800000 */
[----:B------:R-:W-:Y:S01]  /*43c0*/  HFMA2 R0, -RZ, RZ, 0, 5.9604644775390625e-08 ;  /* 0x00000001ff007431 */ /* 0x000fe200000001ff */
[----:B------:R-:W-:-:S05]  /*43d0*/  UMOV UR4, 0x40 ;  /* 0x0000004000047882 */ /* 0x000fca0000000000 */
[----:B------:R-:W-:Y:S01]  /*43e0*/  UVIRTCOUNT.DEALLOC.SMPOOL 0x80 ;  /* 0x000000800000784c */ /* 0x000fe20000000000 */
[----:B------:R-:W-:Y:S02]  /*43f0*/  UISETP.NE.AND UP1, UPT, UR68, URZ, UPT ;  /* 0x000000ff4400728c */ /* 0x000fe4000bf25270 */
[----:B-1----:R-:W-:-:S09]  /*4400*/  ULEA UR8, UR8, UR4, 0x18 ;  /* 0x0000000408087291 */ /* 0x002fd2000f8ec0ff */
[----:B------:R1:W-:Y:S01]  /*4410*/  @P0 STS.U8 [UR8+0x1c], R0 ;  /* 0x00001c00ff000988 */ /* 0x0003e20008000008 */
[----:B------:R-:W-:Y:S05]  /*4420*/  BRA.U UP1, `(.L_x_79) ;  /* 0x0000000101a07547 */ /* 0x000fea000b800000 */
[----:B------:R-:W-:Y:S01]  /*4430*/  UIADD3 UR7, UPT, UPT, UR41, 0xd0, URZ ;  /* 0x000000d029077890 */ /* 0x000fe2000fffe0ff */
[----:B------:R-:W-:-:S03]  /*4440*/  SHF.L.U32 R3, R9, 0x1f, RZ ;  /* 0x0000001f09037819 */ /* 0x000fc600000006ff */
[----:B------:R-:W-:-:S09]  /*4450*/  ULEA UR4, UR47, UR7, 0x3 ;  /* 0x000000072f047291 */ /* 0x000fd2000f8e18ff */
[----:B------:R-:W2:Y:S02]  /*4460*/  SYNCS.PHASECHK.TRANS64.TRYWAIT P0, [UR4], R3 ;  /* 0x00000003ff0075a7 */ /* 0x000ea40008001104 */
[----:B--2---:R-:W-:Y:S05]  /*4470*/  @!P0 BRA `(.L_x_80) ;  /* 0x00000060004c8947 */ /* 0x004fea0003800000 */
.L_x_176:
        /* <DEDUP_REMOVED lines=9> */
.L_x_178:
        /* <DEDUP_REMOVED lines=9> */
.L_x_180:
[----:B------:R-:W-:-:S04]  /*45a0*/  UIADD3 UR4, UPT, UPT, UR4, 0x1, URZ ;  /* 0x0000000104047890 */ /* 0x000fc8000fffe0ff */
[----:B------:R-:W-:-:S04]  /*45b0*/  UISETP.NE.AND UP0, UPT, UR4, 0x4, UPT ;  /* 0x000000040400788c */ /* 0x000fc8000bf05270 */
[----:B------:R-:W-:Y:S02]  /*45c0*/  USEL UR5, URZ, 0x1, UP0 ;  /* 0x00000001ff057887 */ /* 0x000fe40008000000 */
[----:B------:R-:W-:-:S04]  /*45d0*/  USEL UR4, UR4, URZ, UP0 ;  /* 0x000000ff04047287 */ /* 0x000fc80008000000 */
[----:B------:R-:W-:Y:S01]  /*45e0*/  ULEA UR4, UR4, UR7, 0x3 ;  /* 0x0000000704047291 */ /* 0x000fe2000f8e18ff */
[----:B-1----:R-:W-:-:S04]  /*45f0*/  LOP3.LUT R3, R2, UR5, RZ, 0x3c, !PT ;  /* 0x0000000502037c12 */ /* 0x002fc8000f8e3cff */
[----:B------:R-:W-:Y:S01]  /*4600*/  SHF.L.U32 R3, R3, 0x1f, RZ ;  /* 0x0000001f03037819 */ /* 0x000fe200000006ff */
[----:B------:R-:W-:-:S04]  /*4610*/  IMAD.U32 R0, RZ, RZ, UR4 ;  /* 0x00000004ff007e24 */ /* 0x000fc8000f8e00ff */
[----:B------:R1:W2:Y:S03]  /*4620*/  SYNCS.PHASECHK.TRANS64.TRYWAIT P0, [R0+URZ], R3 ;  /* 0x00000003000075a7 */ /* 0x0002a600080011ff */
[----:B--2---:R-:W-:Y:S05]  /*4630*/  @!P0 NANOSLEEP.SYNCS 0x989680 ;  /* 0x009896800000895d */ /* 0x004fea0003900000 */
[----:B------:R-:W2:Y:S02]  /*4640*/  @!P0 SYNCS.PHASECHK.TRANS64 P0, [R0+URZ], R3 ;  /* 0x00000003000085a7 */ /* 0x000ea400080010ff */
[----:B--2---:R-:W-:Y:S05]  /*4650*/  @P0 BRA `(.L_x_83) ;  /* 0x0000000000200947 */ /* 0x004fea0003800000 */
.L_x_84:
[----:B--2---:R2:W4:Y:S02]  /*4660*/  SYNCS.PHASECHK.TRANS64.TRYWAIT P0, [R0+URZ], R3 ;  /* 0x00000003000075a7 */ /* 0x00452400080011ff */
[----:B----4-:R-:W-:Y:S05]  /*4670*/  @!P0 NANOSLEEP.SYNCS 0x989680 ;  /* 0x009896800000895d */ /* 0x010fea0003900000 */
[----:B------:R-:W4:Y:S02]  /*4680*/  @!P0 SYNCS.PHASECHK.TRANS64 P0, [R0+URZ], R3 ;  /* 0x00000003000085a7 */ /* 0x000f2400080010ff */
[----:B----4-:R-:W-:Y:S05]  /*4690*/  @!P0 BRA `(.L_x_84) ;  /* 0xfffffffc00f08947 */ /* 0x010fea000383ffff */
[----:B------:R-:W-:Y:S05]  /*46a0*/  BRA `(.L_x_83) ;  /* 0x00000000000c7947 */ /* 0x000fea0003800000 */
.L_x_79:
[----:B------:R-:W-:-:S04]  /*46b0*/  UIADD3 UR4, UPT, UPT, UR41, 0x110, URZ ;  /* 0x0000011029047890 */ /* 0x000fc8000fffe0ff */
[----:B------:R-:W-:-:S09]  /*46c0*/  UPRMT UR4, UR69, 0x654, UR4 ;  /* 0x0000065445047896 */ /* 0x000fd20008000004 */
[----:B------:R-:W-:Y:S03]  /*46d0*/  SYNCS.ARRIVE.TRANS64.RED.A1T0 RZ, [UR4], RZ ;  /* 0x000000ffffff79a7 */ /* 0x000fe60008100404 */
.L_x_83:
[----:B-12---:R-:W-:Y:S01]  /*46e0*/  SHF.L.U32 R3, RZ, 0x1f, RZ ;  /* 0x0000001fff037819 */ /* 0x006fe200000006ff */
[----:B------:R-:W-:Y:S01]  /*46f0*/  UIADD3 UR4, UPT, UPT, UR41, 0x110, URZ ;  /* 0x0000011029047890 */ /* 0x000fe2000fffe0ff */
[----:B------:R-:W-:Y:S02]  /*4700*/  PLOP3.LUT P0, PT, PT, PT, UP1, 0x80, 0x8 ;  /* 0x000000000008781c */ /* 0x000fe40003f0f018 */
[----:B------:R-:W1:Y:S02]  /*4710*/  SYNCS.PHASECHK.TRANS64.TRYWAIT P1, [UR41+0x110], R3 ;  /* 0x00011003ff0075a7 */ /* 0x000e640008021129 */
[----:B-1----:R-:W-:Y:S09]  /*4720*/  @!P1 BRA `(.L_x_85) ;  /* 0x0000005c00e89947 */ /* 0x002ff20003800000 */
.L_x_182:
[----:B------:R-:W-:Y:S01]  /*4730*/  @!UP1 UPRMT UR4, UR69, 0x654, UR4 ;  /* 0x0000065445049896 */ /* 0x000fe20008000004 */
[----:B------:R-:W-:Y:S01]  /*4740*/  UMOV UR5, 0xffff ;  /* 0x0000ffff00057882 */ /* 0x000fe20000000000 */
[----:B------:R-:W-:-:S07]  /*4750*/  UMOV UR6, 0x1 ;  /* 0x0000000100067882 */ /* 0x000fce0000000000 */
[----:B------:R-:W-:Y:S01]  /*4760*/  @!P0 SYNCS.ARRIVE.TRANS64.RED.A1T0 RZ, [UR4], RZ ;  /* 0x000000ffffff89a7 */ /* 0x000fe20008100404 */
[----:B------:R-:W-:Y:S01]  /*4770*/  NOP ;  /* 0x0000000000007918 */ /* 0x000fe20000000000 */
[----:B-1----:R-:W1:Y:S01]  /*4780*/  LDS R0, [UR8+0x14] ;  /* 0x00001408ff007984 */ /* 0x002e620008000800 */
[----:B------:R-:W-:-:S04]  /*4790*/  ULOP3.LUT UR4, UR67, 0xffff, URZ, 0xc0, !UPT ;  /* 0x0000ffff43047892 */ /* 0x000fc8000f8ec0ff */
[----:B------:R-:W-:-:S04]  /*47a0*/  USHF.R.U32.HI UR4, URZ, 0x5, UR4 ;  /* 0x00000005ff047899 */ /* 0x000fc80008011604 */
[----:B------:R-:W-:Y:S02]  /*47b0*/  USHF.L.U32 UR5, UR5, UR4, URZ ;  /* 0x0000000405057299 */ /* 0x000fe400080006ff */
[----:B------:R-:W-:-:S04]  /*47c0*/  USHF.L.U32 UR4, UR6, UR4, URZ ;  /* 0x0000000406047299 */ /* 0x000fc800080006ff */
[----:B-1----:R-:W-:-:S04]  /*47d0*/  LOP3.LUT R0, R0, UR5, RZ, 0xc0, !PT ;  /* 0x0000000500007c12 */ /* 0x002fc8000f8ec0ff */
[----:B------:R-:W-:-:S13]  /*47e0*/  ISETP.NE.AND P0, PT, R0, UR5, PT ;  /* 0x0000000500007c0c */ /* 0x000fda000bf05270 */
[----:B------:R-:W-:Y:S05]  /*47f0*/  @P0 BRA `(.L_x_86) ;  /* 0x0000000000580947 */ /* 0x000fea0003800000 */
[----:B------:R-:W1:Y:S02]  /*4800*/  LDS R0, [UR8+0x18] ;  /* 0x00001808ff007984 */ /* 0x000e640008000800 */
[----:B-1----:R-:W-:-:S04]  /*4810*/  LOP3.LUT R0, R0, UR4, RZ, 0xc0, !PT ;  /* 0x0000000400007c12 */ /* 0x002fc8000f8ec0ff */
[----:B------:R-:W-:-:S13]  /*4820*/  ISETP.NE.AND P0, PT, R0, UR4, PT ;  /* 0x0000000400007c0c */ /* 0x000fda000bf05270 */
[----:B------:R-:W-:Y:S05]  /*4830*/  @P0 BRA `(.L_x_87) ;  /* 0x00000000003c0947 */ /* 0x000fea0003800000 */
[----:B------:R-:W1:Y:S01]  /*4840*/  S2R R2, SR_LANEID ;  /* 0x0000000000027919 */ /* 0x000e620000000000 */
[----:B------:R-:W-:Y:S01]  /*4850*/  ULOP3.LUT UR5, URZ, UR5, URZ, 0x33, !UPT ;  /* 0x00000005ff057292 */ /* 0x000fe2000f8e33ff */
[----:B------:R-:W-:Y:S01]  /*4860*/  LOP3.LUT R4, RZ, UR4, RZ, 0x33, !PT ;  /* 0x00000004ff047c12 */ /* 0x000fe2000f8e33ff */
[----:B------:R-:W-:Y:S02]  /*4870*/  VOTEU.ANY UR4, UPT, PT ;  /* 0x0000000000047886 */ /* 0x000fe400038e0100 */
[----:B------:R-:W-:Y:S01]  /*4880*/  UFLO.U32 UR4, UR4 ;  /* 0x00000004000472bd */ /* 0x000fe200080e0000 */
[----:B------:R-:W2:Y:S01]  /*4890*/  REDUX UR6, R4 ;  /* 0x00000000040673c4 */ /* 0x000ea20000000000 */
[----:B------:R-:W-:-:S06]  /*48a0*/  IMAD.U32 R0, RZ, RZ, UR5 ;  /* 0x00000005ff007e24 */ /* 0x000fcc000f8e00ff */
[----:B------:R4:W-:Y:S01]  /*48b0*/  UTCATOMSWS.AND URZ, UR5 ;  /* 0x0000000500ff79e3 */ /* 0x0009e20008000000 */
[----:B------:R-:W3:Y:S01]  /*48c0*/  REDUX UR7, R0 ;  /* 0x00000000000773c4 */ /* 0x000ee20000000000 */
[----:B-1----:R-:W-:Y:S01]  /*48d0*/  ISETP.EQ.U32.AND P0, PT, R2, UR4, PT ;  /* 0x0000000402007c0c */ /* 0x002fe2000bf02070 */
[----:B--2---:R-:W-:Y:S01]  /*48e0*/  IMAD.U32 R2, RZ, RZ, UR6 ;  /* 0x00000006ff027e24 */ /* 0x004fe2000f8e00ff */
[----:B---3--:R-:W-:-:S11]  /*48f0*/  MOV R3, UR7 ;  /* 0x0000000700037c02 */ /* 0x008fd60008000f00 */
[----:B------:R4:W-:Y:S04]  /*4900*/  @P0 ATOMS.AND RZ, [UR8+0x14], R3 ;  /* 0x00001403ffff098c */ /* 0x0009e8000a800008 */
[----:B------:R4:W-:Y:S01]  /*4910*/  @P0 ATOMS.AND RZ, [UR8+0x18], R2 ;  /* 0x00001802ffff098c */ /* 0x0009e2000a800008 */
[----:B------:R-:W-:Y:S05]  /*4920*/  BRA `(.L_x_88) ;  /* 0x0000000000147947 */ /* 0x000fea0003800000 */
.L_x_87:
[----:B------:R-:W-:Y:S02]  /*4930*/  MOV R2, 0x4950 ;  /* 0x0000495000027802 */ /* 0x000fe40000000f00 */
[----:B---3-5:R-:W-:Y:S05]  /*4940*/  CALL.REL.NOINC `($__internal_0_$__cuda_sm10x_tcgen05_guardrail_trap_col_being_dealloced_not_returned_by_alloc) ;  /* 0x0000006000c87944 */ /* 0x028fea0003c00000 */
[----:B------:R-:W-:Y:S05]  /*4950*/  BRA `(.L_x_88) ;  /* 0x0000000000087947 */ /* 0x000fea0003800000 */
.L_x_86:
[----:B------:R-:W-:Y:S02]  /*4960*/  MOV R2, 0x4980 ;  /* 0x0000498000027802 */ /* 0x000fe40000000f00 */
[----:B---3-5:R-:W-:Y:S05]  /*4970*/  CALL.REL.NOINC `($__internal_2_$__cuda_sm10x_tcgen05_guardrail_trap_unallocated_columns_being_dealloced) ;  /* 0x0000006000d47944 */ /* 0x028fea0003c00000 */
.L_x_88:
[----:B------:R-:W-:Y:S01]  /*4980*/  NOP ;  /* 0x0000000000007918 */ /* 0x000fe20000000000 */
[----:B----4-:R-:W-:Y:S05]  /*4990*/  EXIT ;  /* 0x000000000000794d */ /* 0x010fea0003800000 */
.L_x_59:
[----:B------:R-:W-:-:S09]  /*49a0*/  UISETP.NE.OR UP0, UPT, UR21, 0x3, !UP5 ;  /* 0x000000031500788c */ /* 0x000fd2000ef05670 */
[----:B------:R-:W-:Y:S05]  /*49b0*/  BRA.U UP0, `(.L_x_89) ;  /* 0x0000001100547547 */ /* 0x000fea000b800000 */
[----:B------:R-:W2:Y:S01]  /*49c0*/  LDCU UR31, c[0x0][0x370] ;  /* 0x00006e00ff1f77ac */ /* 0x000ea20008000800 */
[----:B------:R-:W3:Y:S01]  /*49d0*/  LDC.64 R16, c[0x0][0x348] ;  /* 0x0000d200ff107b82 */ /* 0x000ee20000000a00 */
[----:B------:R-:W-:Y:S02]  /*49e0*/  HFMA2 R13, -RZ, RZ, 0, 0 ;  /* 0x00000000ff0d7431 */ /* 0x000fe400000001ff */
[----:B------:R-:W-:Y:S01]  /*49f0*/  IMAD.MOV.U32 R15, RZ, RZ, 0x1 ;  /* 0x00000001ff0f7424 */ /* 0x000fe200078e00ff */
[----:B------:R-:W2:Y:S01]  /*4a00*/  LDCU.128 UR44, c[0x0][0xb10] ;  /* 0x00016200ff2c77ac */ /* 0x000ea20008000c00 */
[----:B------:R-:W-:Y:S01]  /*4a10*/  IMAD.MOV.U32 R14, RZ, RZ, RZ ;  /* 0x000000ffff0e7224 */ /* 0x000fe200078e00ff */
[----:B------:R-:W-:Y:S01]  /*4a20*/  MOV R7, 0x2000 ;  /* 0x0000200000077802 */ /* 0x000fe20000000f00 */
[----:B------:R-:W4:Y:S01]  /*4a30*/  LDCU UR30, c[0x0][0x374] ;  /* 0x00006e80ff1e77ac */ /* 0x000f220008000800 */
[----:B------:R-:W1:Y:S01]  /*4a40*/  LDC.64 R2, c[0x0][0x888] ;  /* 0x00022200ff027b82 */ /* 0x000e620000000a00 */
[----:B------:R-:W4:Y:S01]  /*4a50*/  LDCU UR15, c[0x0][0xb0c] ;  /* 0x00016180ff0f77ac */ /* 0x000f220008000800 */
[----:B------:R-:W3:Y:S06]  /*4a60*/  LDCU UR40, c[0x0][0xb20] ;  /* 0x00016400ff2877ac */ /* 0x000eec0008000800 */
[----:B------:R-:W1:Y:S01]  /*4a70*/  LDC.64 R4, c[0x0][0x890] ;  /* 0x00022400ff047b82 */ /* 0x000e620000000a00 */
[----:B------:R-:W3:Y:S01]  /*4a80*/  LDCU UR4, c[0x0][0xb30] ;  /* 0x00016600ff0477ac */ /* 0x000ee20008000800 */
[----:B------:R-:W-:Y:S01]  /*4a90*/  UMOV UR21, 0x400 ;  /* 0x0000040000157882 */ /* 0x000fe20000000000 */
[----:B--2---:R-:W-:-:S02]  /*4aa0*/  UIMAD.WIDE.U32 UR6, UR31, UR44, URZ ;  /* 0x0000002c1f0672a5 */ /* 0x004fc4000f8e00ff */
[----:B----4-:R-:W-:Y:S02]  /*4ab0*/  UIMAD.WIDE.U32 UR8, UR30, UR47, URZ ;  /* 0x0000002f1e0872a5 */ /* 0x010fe4000f8e00ff */
[----:B------:R-:W-:Y:S02]  /*4ac0*/  ULEA UR21, UR52, UR21, 0x18 ;  /* 0x0000001534157291 */ /* 0x000fe4000f8ec0ff */
[----:B------:R-:W-:Y:S02]  /*4ad0*/  UPLOP3.LUT UP3, UPT, UPT, UPT, UPT, 0x40, 0x4 ;  /* 0x000000000004789c */ /* 0x000fe40003f6e870 */
[----:B------:R-:W-:Y:S01]  /*4ae0*/  UIADD3 UR37, UPT, UPT, UR21, 0x58, URZ ;  /* 0x0000005815257890 */ /* 0x000fe2000fffe0ff */
[----:B------:R-:W-:Y:S01]  /*4af0*/  UMOV UR6, UR7 ;  /* 0x0000000700067c82 */ /* 0x000fe20008000000 */
[----:B------:R-:W-:Y:S01]  /*4b00*/  UMOV UR38, UR9 ;  /* 0x0000000900267c82 */ /* 0x000fe20008000000 */
[----:B------:R-:W-:Y:S02]  /*4b10*/  UISETP.GE.AND UP0, UPT, UR42, 0x1, UPT ;  /* 0x000000012a00788c */ /* 0x000fe4000bf06270 */
[----:B------:R-:W-:Y:S01]  /*4b20*/  UISETP.NE.AND UP4, UPT, UR42, 0x1, UPT ;  /* 0x000000012a00788c */ /* 0x000fe2000bf85270 */
[----:B------:R-:W2:Y:S01]  /*4b30*/  LDCU.64 UR22, c[0x0][0xb28] ;  /* 0x00016500ff1677ac */ /* 0x000ea20008000a00 */
[----:B------:R-:W-:-:S02]  /*4b40*/  UISETP.NE.AND UP6, UPT, UR15, 0x1, UPT ;  /* 0x000000010f00788c */ /* 0x000fc4000bfc5270 */
[----:B------:R-:W-:Y:S02]  /*4b50*/  UISETP.NE.AND UP5, UPT, UR46, 0x1, UPT ;  /* 0x000000012e00788c */ /* 0x000fe4000bfa5270 */
[----:B------:R-:W-:Y:S02]  /*4b60*/  UIADD3 UR33, UPT, UPT, UR21, 0x40, URZ ;  /* 0x0000004015217890 */ /* 0x000fe4000fffe0ff */
[----:B------:R-:W-:Y:S02]  /*4b70*/  UIADD3 UR25, UPT, UPT, UR21, 0x48, URZ ;  /* 0x0000004815197890 */ /* 0x000fe4000fffe0ff */
[----:B------:R-:W-:Y:S02]  /*4b80*/  UIADD3 UR17, UPT, UPT, UR21, 0x50, URZ ;  /* 0x0000005015117890 */ /* 0x000fe4000fffe0ff */
[----:B------:R-:W-:Y:S02]  /*4b90*/  UPRMT UR37, UR52, 0x654, UR37 ;  /* 0x0000065434257896 */ /* 0x000fe40008000025 */
[----:B------:R-:W-:-:S02]  /*4ba0*/  USHF.R.U32.HI UR39, URZ, UR45, UR6 ;  /* 0x0000002dff277299 */ /* 0x000fc40008011606 */
[----:B---3--:R-:W-:Y:S02]  /*4bb0*/  USHF.R.U32.HI UR38, URZ, UR40, UR38 ;  /* 0x00000028ff267299 */ /* 0x008fe40008011626 */
[----:B------:R-:W-:-:S11]  /*4bc0*/  UISETP.NE.AND UP2, UPT, UR4, 0x1, UPT ;  /* 0x000000010400788c */ /* 0x000fd6000bf45270 */
.L_x_100:
[C---:B------:R-:W-:Y:S02]  /*4bd0*/  LEA R12, R14.reuse, UR21, 0x3 ;  /* 0x000000150e0c7c11 */ /* 0x040fe4000f8e18ff */
[----:B------:R-:W-:Y:S02]  /*4be0*/  SHF.L.U32 R9, R13, 0x1f, RZ ;  /* 0x0000001f0d097819 */ /* 0x000fe400000006ff */
[----:B------:R-:W-:Y:S02]  /*4bf0*/  LEA R10, R14, UR21, 0x4 ;  /* 0x000000150e0a7c11 */ /* 0x000fe4000f8e20ff */
[----:B---3--:R-:W3:Y:S02]  /*4c00*/  SYNCS.PHASECHK.TRANS64.TRYWAIT P0, [R12+URZ+0x90], R9 ;  /* 0x000090090c0075a7 */ /* 0x008ee400080011ff */
[----:B---3--:R-:W-:Y:S05]  /*4c10*/  @!P0 BRA `(.L_x_90) ;  /* 0x0000005800c48947 */ /* 0x008fea0003800000 */
.L_x_183:
[----:B---3--:R-:W3:Y:S01]  /*4c20*/  LDS.128 R8, [R10+0x120] ;  /* 0x000120000a087984 */ /* 0x008ee20000000c00 */
[----:B------:R-:W-:Y:S01]  /*4c30*/  UISETP.GE.AND UP0, UPT, UR42, 0x1, UPT ;  /* 0x000000012a00788c */ /* 0x000fe2000bf06270 */
[----:B------:R-:W-:Y:S01]  /*4c40*/  @!PT LDS RZ, [RZ] ;  /* 0x00000000fffff984 */ /* 0x000fe20000000800 */
[----:B------:R-:W-:Y:S01]  /*4c50*/  @!PT LDS RZ, [RZ] ;  /* 0x00000000fffff984 */ /* 0x000fe20000000800 */
[----:B------:R-:W-:Y:S01]  /*4c60*/  @!PT LDS RZ, [RZ] ;  /* 0x00000000fffff984 */ /* 0x000fe20000000800 */
[----:B------:R-:W-:Y:S01]  /*4c70*/  @!PT LDS RZ, [RZ] ;  /* 0x00000000fffff984 */ /* 0x000fe20000000800 */
[----:B------:R4:W-:Y:S06]  /*4c80*/  MEMBAR.ALL.CTA ;  /* 0x0000000000007992 */ /* 0x0009ec0000008000 */
[----:B----4-:R-:W4:Y:S01]  /*4c90*/  FENCE.VIEW.ASYNC.S ;  /* 0x00000000000073c6 */ /* 0x010f220000000000 */
[----:B---3--:R-:W-:Y:S11]  /*4ca0*/  LOP3.LUT P0, RZ, R10, 0x1, RZ, 0xc0, !PT ;  /* 0x000000010aff7812 */ /* 0x008ff6000780c0ff */
[----:B------:R-:W-:Y:S02]  /*4cb0*/  @!UPT UIADD3 URZ, UPT, UPT, URZ, URZ, URZ ;  /* 0x000000fffffff290 */ /* 0x000fe4000fffe0ff */
[----:B----4-:R-:W-:Y:S01]  /*4cc0*/  VOTEU.ANY UP1, P0 ;  /* 0x0000000000ff7886 */ /* 0x010fe20000020100 */
[----:B------:R-:W-:Y:S11]  /*4cd0*/  PLOP3.LUT P0, PT, PT, PT, UP1, 0x80, 0x8 ;  /* 0x000000000008781c */ /* 0x000ff60003f0f018 */
[----:B------:R-:W-:Y:S02]  /*4ce0*/  @!UPT UIADD3 URZ, UPT, UPT, URZ, URZ, URZ ;  /* 0x000000fffffff290 */ /* 0x000fe4000fffe0ff */
[----:B------:R-:W-:Y:S02]  /*4cf0*/  @P0 SHF.R.U32.HI R0, RZ, 0x10, R9 ;  /* 0x00000010ff000819 */ /* 0x000fe40000011609 */
[----:B------:R-:W-:Y:S02]  /*4d00*/  @P0 MOV R6, R8 ;  /* 0x0000000800060202 */ /* 0x000fe40000000f00 */
[----:B------:R-:W-:Y:S01]  /*4d10*/  @P0 R2UR UR4, R0 ;  /* 0x00000000000402ca */ /* 0x000fe200000e0000 */
[----:B------:R-:W-:Y:S01]  /*4d20*/  VIADD R0, R12, 0xa0 ;  /* 0x000000a00c007836 */ /* 0x000fe20000000000 */
[----:B------:R-:W-:Y:S02]  /*4d30*/  @P0 LOP3.LUT R8, R9, 0xffff, RZ, 0xc0, !PT ;  /* 0x0000ffff09080812 */ /* 0x000fe400078ec0ff */
[----:B------:R-:W-:Y:S02]  /*4d40*/  @P0 R2UR UR6, R6 ;  /* 0x00000000060602ca */ /* 0x000fe400000e0000 */
[----:B------:R-:W-:Y:S02]  /*4d50*/  PRMT R0, RZ, 0x654, R0 ;  /* 0x00000654ff007816 */ /* 0x000fe40000000000 */
[----:B------:R-:W-:Y:S02]  /*4d60*/  @P0 R2UR UR5, R8 ;  /* 0x00000000080502ca */ /* 0x000fe400000e0000 */
[----:B------:R3:W-:Y:S03]  /*4d70*/  SYNCS.ARRIVE.TRANS64.RED.A1T0 RZ, [R0+URZ], RZ ;  /* 0x000000ff00ff79a7 */ /* 0x0007e600081004ff */
[----:B------:R-:W-:Y:S04]  /*4d80*/  @UP1 UMOV UR29, UR4 ;  /* 0x00000004001d1c82 */ /* 0x000fe80008000000 */
[----:B------:R-:W-:Y:S04]  /*4d90*/  @UP1 UMOV UR14, UR6 ;  /* 0x00000006000e1c82 */ /* 0x000fe80008000000 */
[----:B------:R-:W-:Y:S01]  /*4da0*/  @UP1 UMOV UR13, UR5 ;  /* 0x00000005000d1c82 */ /* 0x000fe20008000000 */
[----:B------:R-:W-:Y:S05]  /*4db0*/  BRA.U !UP0, `(.L_x_91) ;  /* 0x0000000108a47547 */ /* 0x000fea000b800000 */
[----:B------:R-:W-:Y:S02]  /*4dc0*/  UIMAD.WIDE.U32 UR18, UR13, UR47, URZ ;  /* 0x0000002f0d1272a5 */ /* 0x000fe4000f8e00ff */
[----:B------:R-:W-:Y:S02]  /*4dd0*/  UIMAD.WIDE.U32 UR26, UR14, UR44, URZ ;  /* 0x0000002c0e1a72a5 */ /* 0x000fe4000f8e00ff */
[----:B------:R-:W-:Y:S02]  /*4de0*/  USEL UR4, UR30, UR38, !UP5 ;  /* 0x000000261e047287 */ /* 0x000fe4000e800000 */
[----:B------:R-:W-:Y:S02]  /*4df0*/  USEL UR7, UR31, UR39, !UP6 ;  /* 0x000000271f077287 */ /* 0x000fe4000f000000 */
[----:B--2---:R-:W-:Y:S02]  /*4e00*/  UIMAD.WIDE.U32 UR8, UR4, UR22, URZ ;  /* 0x00000016040872a5 */ /* 0x004fe4000f8e00ff */
[----:B------:R-:W-:Y:S01]  /*4e10*/  UIMAD.WIDE.U32 UR10, UR7, UR22, URZ ;  /* 0x00000016070a72a5 */ /* 0x000fe2000f8e00ff */
[----:B------:R-:W-:Y:S02]  /*4e20*/  UMOV UR5, UR19 ;  /* 0x0000001300057c82 */ /* 0x000fe40008000000 */
[----:B------:R-:W-:Y:S03]  /*4e30*/  USHF.R.U32.HI UR6, URZ, UR40, UR5 ;  /* 0x00000028ff067299 */ /* 0x000fe60008011605 */
[----:B------:R-:W-:Y:S01]  /*4e40*/  UMOV UR5, UR27 ;  /* 0x0000001b00057c82 */ /* 0x000fe20008000000 */
[----:B------:R-:W-:Y:S02]  /*4e50*/  USEL UR6, UR13, UR6, !UP5 ;  /* 0x000000060d067287 */ /* 0x000fe4000e800000 */
[----:B------:R-:W-:Y:S03]  /*4e60*/  USHF.R.U32.HI UR12, URZ, UR45, UR5 ;  /* 0x0000002dff0c7299 */ /* 0x000fe60008011605 */
[----:B------:R-:W-:Y:S02]  /*4e70*/  UMOV UR5, UR9 ;  /* 0x0000000900057c82 */ /* 0x000fe40008000000 */
[----:B------:R-:W-:Y:S03]  /*4e80*/  @UP4 USHF.R.U32.HI UR4, URZ, UR23, UR5 ;  /* 0x00000017ff044299 */ /* 0x000fe60008011605 */
[----:B------:R-:W-:Y:S01]  /*4e90*/  UMOV UR5, UR11 ;  /* 0x0000000b00057c82 */ /* 0x000fe20008000000 */
[----:B------:R-:W-:Y:S02]  /*4ea0*/  UIMAD UR4, UR42, UR4, URZ ;  /* 0x000000042a0472a4 */ /* 0x000fe4000f8e02ff */
[----:B------:R-:W-:Y:S02]  /*4eb0*/  @UP4 USHF.R.U32.HI UR7, URZ, UR23, UR5 ;  /* 0x00000017ff074299 */ /* 0x000fe40008011605 */
[----:B------:R-:W-:Y:S02]  /*4ec0*/  UIMAD.WIDE.U32 UR10, UR6, UR22, URZ ;  /* 0x00000016060a72a5 */ /* 0x000fe4000f8e00ff */
[----:B------:R-:W-:Y:S02]  /*4ed0*/  USEL UR5, UR14, UR12, !UP6 ;  /* 0x0000000c0e057287 */ /* 0x000fe4000f000000 */
[----:B------:R-:W-:Y:S02]  /*4ee0*/  UIMAD UR8, UR42, UR7, URZ ;  /* 0x000000072a0872a4 */ /* 0x000fe4000f8e02ff */
[----:B------:R-:W-:Y:S03]  /*4ef0*/  UISETP.GE.AND UP0, UPT, UR6, UR4, UPT ;  /* 0x000000040600728c */ /* 0x000fe6000bf06270 */
[----:B------:R-:W-:Y:S01]  /*4f00*/  UMOV UR4, UR11 ;  /* 0x0000000b00047c82 */ /* 0x000fe20008000000 */
[----:B------:R-:W-:Y:S02]  /*4f10*/  UISETP.GE.OR UP0, UPT, UR5, UR8, UP0 ;  /* 0x000000080500728c */ /* 0x000fe40008706670 */
[----:B------:R-:W-:Y:S02]  /*4f20*/  USHF.R.U32.HI UR4, URZ, UR23, UR4 ;  /* 0x00000017ff047299 */ /* 0x000fe40008011604 */
[----:B------:R-:W-:Y:S02]  /*4f30*/  UIMAD.WIDE.U32 UR8, UR5, UR22, URZ ;  /* 0x00000016050872a5 */ /* 0x000fe4000f8e00ff */
[----:B------:R-:W-:Y:S04]  /*4f40*/  USEL UR10, UR6, UR4, !UP4 ;  /* 0x00000004060a7287 */ /* 0x000fe8000e000000 */
[----:B------:R-:W-:Y:S01]  /*4f50*/  UIADD3 UR11, UPT, UPT, -UR10, URZ, URZ ;  /* 0x000000ff0a0b7290 */ /* 0x000fe2000fffe1ff */
[----:B------:R-:W-:Y:S02]  /*4f60*/  @!UP0 UMOV UR4, UR9 ;  /* 0x0000000900048c82 */ /* 0x000fe40008000000 */
[----:B------:R-:W-:Y:S02]  /*4f70*/  @!UP0 USHF.R.U32.HI UR4, URZ, UR23, UR4 ;  /* 0x00000017ff048299 */ /* 0x000fe40008011604 */
[----:B------:R-:W-:Y:S02]  /*4f80*/  UIMAD UR8, UR42, UR11, UR6 ;  /* 0x0000000b2a0872a4 */ /* 0x000fe4000f8e0206 */
[----:B------:R-:W-:Y:S04]  /*4f90*/  @!UP0 USEL UR4, UR5, UR4, !UP4 ;  /* 0x0000000405048287 */ /* 0x000fe8000e000000 */
[----:B------:R-:W-:Y:S02]  /*4fa0*/  @!UP0 UIMAD UR8, UR7, UR8, UR4 ;  /* 0x00000008070882a4 */ /* 0x000fe4000f8e0204 */
[----:B------:R-:W-:Y:S02]  /*4fb0*/  @!UP0 UIADD3 UR9, UPT, UPT, UR10, -UR4, URZ ;  /* 0x800000040a098290 */ /* 0x000fe4000fffe0ff */
[----:B------:R-:W-:Y:S02]  /*4fc0*/  UIADD3 UR4, UPT, UPT, -UR5, URZ, URZ ;  /* 0x000000ff05047290 */ /* 0x000fe4000fffe1ff */
[----:B------:R-:W-:Y:S02]  /*4fd0*/  UIADD3 UR7, UPT, UPT, -UR6, URZ, URZ ;  /* 0x000000ff06077290 */ /* 0x000fe4000fffe1ff */
[----:B------:R-:W-:Y:S02]  /*4fe0*/  @!UP0 UIMAD UR6, UR9, UR42, UR5 ;  /* 0x0000002a090682a4 */ /* 0x000fe4000f8e0205 */
[----:B------:R-:W-:Y:S02]  /*4ff0*/  UIMAD UR14, UR15, UR4, UR14 ;  /* 0x000000040f0e72a4 */ /* 0x000fe4000f8e020e */
[----:B------:R-:W-:Y:S01]  /*5000*/  UIMAD UR13, UR46, UR7, UR13 ;  /* 0x000000072e0d72a4 */ /* 0x000fe2000f8e020d */
[----:B------:R-:W-:Y:S02]  /*5010*/  @!UP0 UMOV UR5, UR8 ;  /* 0x0000000800058c82 */ /* 0x000fe40008000000 */
[----:B------:R-:W-:Y:S02]  /*5020*/  UIMAD UR14, UR5, UR15, UR14 ;  /* 0x0000000f050e72a4 */ /* 0x000fe4000f8e020e */
[----:B------:R-:W-:Y:S11]  /*5030*/  UIMAD UR13, UR6, UR46, UR13 ;  /* 0x0000002e060d72a4 */ /* 0x000ff6000f8e020d */
[----:B------:R-:W-:Y:S01]  /*5040*/  @!UPT UIADD3 URZ, UPT, UPT, URZ, URZ, URZ ;  /* 0x000000fffffff290 */ /* 0x000fe2000fffe0ff */
.L_x_91:
[----:B------:R-:W4:Y:S01]  /*5050*/  @!UP2 LDCU.128 UR8, c[0x0][0xb10] ;  /* 0x00016200ff08a7ac */ /* 0x000f220008000c00 */
[C---:B-1----:R-:W-:Y:S02]  /*5060*/  ISETP.NE.U32.AND P1, PT, R4.reuse, RZ, PT ;  /* 0x000000ff0400720c */ /* 0x042fe40003f25070 */
[----:B------:R-:W-:Y:S02]  /*5070*/  ISETP.NE.U32.AND P0, PT, R4, RZ, PT ;  /* 0x000000ff0400720c */ /* 0x000fe40003f05070 */
[C---:B------:R-:W-:Y:S02]  /*5080*/  ISETP.NE.AND.EX P1, PT, R5.reuse, RZ, PT, P1 ;  /* 0x000000ff0500720c */ /* 0x040fe40003f25310 */
[----:B------:R-:W-:Y:S01]  /*5090*/  ISETP.NE.AND.EX P0, PT, R5, RZ, PT, P0 ;  /* 0x000000ff0500720c */ /* 0x000fe20003f05300 */
[----:B------:R-:W1:Y:S01]  /*50a0*/  @!UP2 LDCU UR5, c[0x0][0xb0c] ;  /* 0x00016180ff05a7ac */ /* 0x000e620008000800 */
[----:B------:R-:W-:Y:S01]  /*50b0*/  SHF.L.U32 R9, R15, 0x1f, RZ ;  /* 0x0000001f0f097819 */ /* 0x000fe200000006ff */
[----:B------:R-:W-:Y:S02]  /*50c0*/  USHF.L.U32 UR35, UR16, 0x7, URZ ;  /* 0x0000000710237899 */ /* 0x000fe400080006ff */
[----:B------:R-:W-:Y:S02]  /*50d0*/  USHF.L.U32 UR34, UR20, 0x7, URZ ;  /* 0x0000000714227899 */ /* 0x000fe400080006ff */
[----:B----4-:R-:W-:Y:S07]  /*50e0*/  UIMAD.WIDE.U32 UR6, UR14, UR8, URZ ;  /* 0x000000080e0672a5 */ /* 0x010fee000f8e00ff */
[----:B------:R-:W-:Y:S01]  /*50f0*/  @!UP2 UMOV UR4, UR7 ;  /* 0x000000070004ac82 */ /* 0x000fe20008000000 */
[----:B-1----:R-:W-:Y:S02]  /*5100*/  @!UP2 UISETP.NE.AND UP0, UPT, UR5, 0x1, UPT ;  /* 0x000000010500a88c */ /* 0x002fe4000bf05270 */
[----:B------:R-:W-:Y:S02]  /*5110*/  @!UP2 USHF.R.U32.HI UR4, URZ, UR9, UR4 ;  /* 0x00000009ff04a299 */ /* 0x000fe40008011604 */
[----:B------:R-:W-:Y:S02]  /*5120*/  UIMAD.WIDE.U32 UR6, UR13, UR11, URZ ;  /* 0x0000000b0d0672a5 */ /* 0x000fe4000f8e00ff */
[----:B------:R-:W-:Y:S02]  /*5130*/  @!UP2 USEL UR8, UR14, UR4, !UP0 ;  /* 0x000000040e08a287 */ /* 0x000fe4000c000000 */
[----:B------:R-:W-:Y:S03]  /*5140*/  @!UP2 UISETP.NE.AND UP0, UPT, UR10, 0x1, UPT ;  /* 0x000000010a00a88c */ /* 0x000fe6000bf05270 */
[----:B------:R-:W-:Y:S02]  /*5150*/  @!UP2 UMOV UR6, UR7 ;  /* 0x000000070006ac82 */ /* 0x000fe40008000000 */
[----:B------:R-:W1:Y:S02]  /*5160*/  @!UP2 LDCU UR4, c[0x0][0xb20] ;  /* 0x00016400ff04a7ac */ /* 0x000e640008000800 */
[----:B-1----:R-:W-:Y:S04]  /*5170*/  @!UP2 USHF.R.U32.HI UR6, URZ, UR4, UR6 ;  /* 0x00000004ff06a299 */ /* 0x002fe80008011606 */
[----:B------:R-:W-:Y:S04]  /*5180*/  @!UP2 USEL UR6, UR13, UR6, !UP0 ;  /* 0x000000060d06a287 */ /* 0x000fe8000c000000 */
[----:B------:R-:W-:Y:S02]  /*5190*/  @!UP2 UIADD3 UR4, UPT, UPT, -UR8, UR6, URZ ;  /* 0x000000060804a290 */ /* 0x000fe4000fffe1ff */
[----:B------:R-:W-:Y:S02]  /*51a0*/  @!UP2 UIADD3 UR6, UPT, UPT, UR8, -UR6, URZ ;  /* 0x800000060806a290 */ /* 0x000fe4000fffe0ff */
[----:B------:R-:W-:Y:S02]  /*51b0*/  @!UP2 UIMAD UR14, UR4, UR5, UR14 ;  /* 0x00000005040ea2a4 */ /* 0x000fe4000f8e020e */
[----:B------:R-:W-:Y:S01]  /*51c0*/  @!UP2 UIMAD UR13, UR6, UR10, UR13 ;  /* 0x0000000a060da2a4 */ /* 0x000fe2000f8e020d */
[----:B------:R-:W-:Y:S11]  /*51d0*/  BRA.U UP3, `(.L_x_92) ;  /* 0x0000000103107547 */ /* 0x000ff6000b800000 */
[----:B---3--:R-:W-:Y:S04]  /*51e0*/  MOV R0, UR41 ;  /* 0x0000002900007c02 */ /* 0x008fe80008000f00 */
[----:B------:R-:W-:Y:S04]  /*51f0*/  SHF.L.U32 R11, R0, 0x1f, RZ ;  /* 0x0000001f000b7819 */ /* 0x000fe800000006ff */
[----:B------:R-:W1:Y:S02]  /*5200*/  SYNCS.PHASECHK.TRANS64.TRYWAIT P2, [UR21+0x88], R11 ;  /* 0x0000880bff0075a7 */ /* 0x000e640008041115 */
[----:B-1----:R-:W-:Y:S05]  /*5210*/  @!P2 BRA `(.L_x_93) ;  /* 0x000000540058a947 */ /* 0x002fea0003800000 */
.L_x_92:
[----:B------:R-:W-:Y:S05]  /*5220*/  @!P1 BRA `(.L_x_94) ;  /* 0x0000000000309947 */ /* 0x000fea0003800000 */
[----:B------:R-:W-:Y:S01]  /*5230*/  ISETP.NE.U32.AND P1, PT, R2, RZ, PT ;  /* 0x000000ff0200720c */ /* 0x000fe20003f25070 */
[----:B------:R-:W4:Y:S01]  /*5240*/  LDCU.64 UR4, c[0x0][0x358] ;  /* 0x00006b00ff0477ac */ /* 0x000f220008000a00 */
[----:B------:R-:W-:Y:S02]  /*5250*/  IMAD.MOV.U32 R84, RZ, RZ, 0x1 ;  /* 0x00000001ff547424 */ /* 0x000fe400078e00ff */
[----:B------:R-:W-:Y:S11]  /*5260*/  ISETP.NE.AND.EX P1, PT, R3, RZ, PT, P1 ;  /* 0x000000ff0300720c */ /* 0x000ff60003f25310 */
[----:B------:R-:W-:Y:S02]  /*5270*/  @!UPT UIADD3 URZ, UPT, UPT, URZ, URZ, URZ ;  /* 0x000000fffffff290 */ /* 0x000fe4000fffe0ff */
[----:B-1----:R-:W1:Y:S01]  /*5280*/  @P1 LDC.64 R10, c[0x0][0x888] ;  /* 0x00022200ff0a1b82 */ /* 0x002e620000000a00 */
[----:B---3--:R-:W-:Y:S04]  /*5290*/  @P1 IMAD R0, R4, UR36, RZ ;  /* 0x0000002404001c24 */ /* 0x008fe8000f8e02ff */
[----:B-1----:R-:W-:Y:S04]  /*52a0*/  @P1 IMAD.WIDE R10, R0, 0x4, R10 ;  /* 0x00000004000a1825 */ /* 0x002fe800078e020a */
[----:B------:R-:W-:Y:S01]  /*52b0*/  HFMA2 R0, -RZ, RZ, 0, 5.9604644775390625e-08 ;  /* 0x00000001ff007431 */ /* 0x000fe200000001ff */
[----:B----45:R4:W5:Y:S04]  /*52c0*/  @P1 LDG.E R41, desc[UR4][R10.64] ;  /* 0x000000040a291981 */ /* 0x030968000c1e1900 */
[----:B------:R-:W-:Y:S01]  /*52d0*/  @!P1 PRMT R84, R0, 0x7610, R84 ;  /* 0x0000761000549816 */ /* 0x000fe20000000054 */
[----:B----4-:R-:W1:Y:S06]  /*52e0*/  @!P1 LDC R41, c[0x0][0x880] ;  /* 0x00022000ff299b82 */ /* 0x010e6c0000000800 */
.L_x_94:
[----:B-1---5:R-:W-:Y:S01]  /*52f0*/  @!P0 FSETP.EQ.AND P1, PT, R41, RZ, PT ;  /* 0x000000ff2900820b */ /* 0x022fe20003f22000 */
[----:B------:R-:W-:Y:S01]  /*5300*/  @!UPT UIADD3 URZ, UPT, UPT, URZ, URZ, URZ ;  /* 0x000000fffffff290 */ /* 0x000fe2000fffe0ff */
[----:B------:R-:W-:Y:S11]  /*5310*/  @!P0 BRA `(.L_x_95) ;  /* 0x0000000000188947 */ /* 0x000ff60003800000 */
[----:B------:R-:W-:Y:S02]  /*5320*/  LOP3.LUT P0, RZ, R84, 0xff, RZ, 0xc0, !PT ;  /* 0x000000ff54ff7812 */ /* 0x000fe4000780c0ff */
[----:B------:R-:W-:Y:S04]  /*5330*/  ISETP.NE.U32.AND P1, PT, R2, RZ, PT ;  /* 0x000000ff0200720c */ /* 0x000fe80003f25070 */
[----:B------:R-:W-:Y:S04]  /*5340*/  ISETP.NE.AND.EX P1, PT, R3, RZ, PT, P1 ;  /* 0x000000ff0300720c */ /* 0x000fe80003f25310 */
[----:B------:R-:W-:Y:S03]  /*5350*/  PLOP3.LUT P1, PT, P1, PT, PT, 0x8, 0x80 ;  /* 0x000000000080781c */ /* 0x000fe60000f2e170 */
[----:B------:R-:W-:Y:S11]  /*5360*/  @P0 FSETP.EQ.AND P1, PT, R41, RZ, PT ;  /* 0x000000ff2900020b */ /* 0x000ff60003f22000 */
[----:B------:R-:W-:Y:S02]  /*5370*/  @!UPT UIADD3 URZ, UPT, UPT, URZ, URZ, URZ ;  /* 0x000000fffffff290 */ /* 0x000fe4000fffe0ff */
.L_x_95:
[----:B------:R-:W1:Y:S01]  /*5380*/  SYNCS.PHASECHK.TRANS64.TRYWAIT P2, [UR21+0x60], R9 ;  /* 0x00006009ff0075a7 */ /* 0x000e620008041115 */
[----:B------:R-:W-:Y:S04]  /*5390*/  ELECT P0, URZ, PT ;  /* 0x0000000000ff782f */ /* 0x000fe80003800000 */
[----:B------:R-:W-:Y:S11]  /*53a0*/  PLOP3.LUT P1, PT, P1, P0, PT, 0xf2, 0x2f ;  /* 0x00000000002f781c */ /* 0x000ff60000f21e72 */
[----:B------:R-:W-:Y:S02]  /*53b0*/  @!UPT UIADD3 URZ, UPT, UPT, URZ, URZ, URZ ;  /* 0x000000fffffff290 */ /* 0x000fe4000fffe0ff */
[----:B------:R-:W-:Y:S05]  /*53c0*/  @!P1 IADD3 R8, P0, PT, R16, 0x580, RZ ;  /* 0x0000058010089810 */ /* 0x000fea0007f1e0ff */
[----:B------:R-:W-:Y:S01]  /*53d0*/  @!P1 IMAD.X R6, RZ, RZ, R17, P0 ;  /* 0x000000ffff069224 */ /* 0x000fe200000e0611 */
[----:B-1----:R-:W-:Y:S07]  /*53e0*/  @!P2 BRA `(.L_x_96) ;  /* 0x0000005000fca947 */ /* 0x002fee0003800000 */
.L_x_186:
[----:B------:R-:W-:Y:S01]  /*53f0*/  @!P1 R2UR UR5, R8 ;  /* 0x00000000080592ca */ /* 0x000fe200000e0000 */
[----:B------:R-:W-:Y:S01]  /*5400*/  VOTEU.ALL UP0, P1 ;  /* 0x0000000000ff7886 */ /* 0x000fe20000800000 */
[----:B------:R-:W-:Y:S01]  /*5410*/  @!P1 R2UR UR4, R6 ;  /* 0x00000000060492ca */ /* 0x000fe200000e0000 */
[----:B-1-3--:R-:W-:Y:S01]  /*5420*/  @!P1 IMAD.MOV.U32 R0, RZ, RZ, 0x2000 ;  /* 0x00002000ff009424 */ /* 0x00afe200078e00ff */
[----:B------:R-:W-:Y:S01]  /*5430*/  UMOV UR8, 0x0 ;  /* 0x0000000000087882 */ /* 0x000fe20000000000 */
[----:B------:R-:W-:Y:S01]  /*5440*/  UMOV UR9, 0x10000000 ;  /* 0x1000000000097882 */ /* 0x000fe20000000000 */
[----:B------:R-:W-:Y:S01]  /*5450*/  @!UP0 UIADD3 UR32, UPT, UPT, UR21, 0x200, URZ ;  /* 0x0000020015208890 */ /* 0x000fe2000fffe0ff */
[----:B------:R-:W-:Y:S01]  /*5460*/  @!P1 IADD3 R8, P0, PT, R16, 0x580, RZ ;  /* 0x0000058010089810 */ /* 0x000fe20007f1e0ff */
[----:B------:R-:W-:Y:S01]  /*5470*/  VOTEU.ALL UP0, P1 ;  /* 0x0000000000ff7886 */ /* 0x000fe20000800000 */
[----:B------:R-:W-:Y:S03]  /*5480*/  UPRMT UR6, UR52, 0x654, UR33 ;  /* 0x0000065434067896 */ /* 0x000fe60008000021 */
[----:B------:R-:W-:Y:S02]  /*5490*/  @!P1 IMAD.X R6, RZ, RZ, R17, P0 ;  /* 0x000000ffff069224 */ /* 0x000fe400000e0611 */
[----:B------:R-:W-:Y:S02]  /*54a0*/  IMAD.U32 R10, RZ, RZ, UR5 ;  /* 0x00000005ff0a7e24 */ /* 0x000fe4000f8e00ff */
[----:B------:R-:W-:Y:S03]  /*54b0*/  IMAD.U32 R11, RZ, RZ, UR4 ;  /* 0x00000004ff0b7e24 */ /* 0x000fe6000f8e00ff */
[----:B------:R-:W-:Y:S02]  /*54c0*/  @!P1 R2UR UR4, R10 ;  /* 0x000000000a0492ca */ /* 0x000fe400000e0000 */
[----:B------:R-:W-:Y:S11]  /*54d0*/  @!P1 R2UR UR5, R11 ;  /* 0x000000000b0592ca */ /* 0x000ff600000e0000 */
[----:B------:R-:W-:Y:S02]  /*54e0*/  @!UPT UIADD3 URZ, UPT, UPT, URZ, URZ, URZ ;  /* 0x000000fffffff290 */ /* 0x000fe4000fffe0ff */
[----:B------:R1:W-:Y:S01]  /*54f0*/  @!UP0 UTMALDG.3D [UR32], [UR4], desc[UR8] ;  /* 0x00000820040085b4 */ /* 0x0003e20008011000 */
[----:B------:R1:W-:Y:S01]  /*5500*/  @!P1 SYNCS.ARRIVE.TRANS64.RED.A0TR RZ, [UR21+0x40], R0 ;  /* 0x00004000ffff99a7 */ /* 0x0003e20008300415 */
[----:B------:R-:W-:Y:S01]  /*5510*/  SYNCS.ARRIVE.TRANS64.RED.A1T0 RZ, [UR6], RZ ;  /* 0x000000ffffff79a7 */ /* 0x000fe20008100406 */
[----:B------:R-:W3:Y:S02]  /*5520*/  SYNCS.PHASECHK.TRANS64.TRYWAIT P2, [UR21+0x68], R9 ;  /* 0x00006809ff0075a7 */ /* 0x000ee40008041115 */
[----:B-1-3--:R-:W-:Y:S05]  /*5530*/  @!P2 BRA `(.L_x_97) ;  /* 0x0000005000c0a947 */ /* 0x00afea0003800000 */
.L_x_188:
[----:B------:R-:W-:Y:S01]  /*5540*/  @!P1 R2UR UR5, R8 ;  /* 0x00000000080592ca */ /* 0x000fe200000e0000 */
[----:B------:R-:W-:Y:S01]  /*5550*/  VOTEU.ALL UP0, P1 ;  /* 0x0000000000ff7886 */ /* 0x000fe20000800000 */
[----:B------:R-:W-:Y:S01]  /*5560*/  @!P1 R2UR UR4, R6 ;  /* 0x00000000060492ca */ /* 0x000fe200000e0000 */
[----:B-1----:R-:W-:Y:S01]  /*5570*/  @!P1 IMAD.MOV.U32 R0, RZ, RZ, 0x2000 ;  /* 0x00002000ff009424 */ /* 0x002fe200078e00ff */
[----:B------:R-:W-:Y:S01]  /*5580*/  UMOV UR8, 0x0 ;  /* 0x0000000000087882 */ /* 0x000fe20000000000 */
[----:B------:R-:W-:Y:S01]  /*5590*/  UMOV UR9, 0x10000000 ;  /* 0x1000000000097882 */ /* 0x000fe20000000000 */
[----:B------:R-:W-:Y:S01]  /*55a0*/  @!UP0 UIADD3 UR26, UPT, UPT, UR34, 0x20, URZ ;  /* 0x00000020221a8890 */ /* 0x000fe2000fffe0ff */
[----:B------:R-:W-:Y:S01]  /*55b0*/  @!P1 IADD3 R8, P0, PT, R16, 0x580, RZ ;  /* 0x0000058010089810 */ /* 0x000fe20007f1e0ff */
[----:B------:R-:W-:Y:S01]  /*55c0*/  @!UP0 UIADD3 UR24, UPT, UPT, UR21, 0x2200, URZ ;  /* 0x0000220015188890 */ /* 0x000fe2000fffe0ff */
[----:B------:R-:W-:Y:S01]  /*55d0*/  VOTEU.ALL UP0, P1 ;  /* 0x0000000000ff7886 */ /* 0x000fe20000800000 */
[----:B------:R-:W-:Y:S01]  /*55e0*/  UMOV UR27, UR35 ;  /* 0x00000023001b7c82 */ /* 0x000fe20008000000 */
[----:B------:R-:W-:Y:S02]  /*55f0*/  UMOV UR28, UR36 ;  /* 0x00000024001c7c82 */ /* 0x000fe40008000000 */
[----:B------:R-:W-:Y:S01]  /*5600*/  IMAD.U32 R10, RZ, RZ, UR5 ;  /* 0x00000005ff0a7e24 */ /* 0x000fe2000f8e00ff */
[----:B------:R-:W-:Y:S01]  /*5610*/  UPRMT UR6, UR52, 0x654, UR25 ;  /* 0x0000065434067896 */ /* 0x000fe20008000019 */
[----:B------:R-:W-:Y:S02]  /*5620*/  IMAD.U32 R11, RZ, RZ, UR4 ;  /* 0x00000004ff0b7e24 */ /* 0x000fe4000f8e00ff */
[----:B------:R-:W-:Y:S01]  /*5630*/  @!P1 IMAD.X R6, RZ, RZ, R17, P0 ;  /* 0x000000ffff069224 */ /* 0x000fe200000e0611 */
        /* <DEDUP_REMOVED lines=8> */
.L_x_190:
[----:B------:R-:W-:Y:S01]  /*56c0*/  @!P1 R2UR UR5, R8 ;  /* 0x00000000080592ca */ /* 0x000fe200000e0000 */
[----:B------:R-:W-:Y:S01]  /*56d0*/  VOTEU.ALL UP0, P1 ;  /* 0x0000000000ff7886 */ /* 0x000fe20000800000 */
[----:B------:R-:W-:Y:S01]  /*56e0*/  @!P1 R2UR UR4, R6 ;  /* 0x00000000060492ca */ /* 0x000fe200000e0000 */
[----:B-1----:R-:W-:Y:S01]  /*56f0*/  @!P1 IMAD.MOV.U32 R0, RZ, RZ, 0x2000 ;  /* 0x00002000ff009424 */ /* 0x002fe200078e00ff */
[----:B------:R-:W-:Y:S01]  /*5700*/  UMOV UR8, 0x0 ;  /* 0x0000000000087882 */ /* 0x000fe20000000000 */
[----:B------:R-:W-:Y:S01]  /*5710*/  UMOV UR9, 0x10000000 ;  /* 0x1000000000097882 */ /* 0x000fe20000000000 */
[----:B------:R-:W-:Y:S01]  /*5720*/  @!UP0 UIADD3 UR18, UPT, UPT, UR34, 0x40, URZ ;  /* 0x0000004022128890 */ /* 0x000fe2000fffe0ff */
[----:B------:R-:W-:Y:S01]  /*5730*/  VIADD R14, R14, 0x1 ;  /* 0x000000010e0e7836 */ /* 0x000fe20000000000 */
[----:B------:R-:W-:Y:S01]  /*5740*/  @!UP0 UIADD3 UR16, UPT, UPT, UR21, 0x4200, URZ ;  /* 0x0000420015108890 */ /* 0x000fe2000fffe0ff */
[----:B------:R-:W-:Y:S01]  /*5750*/  VOTEU.ALL UP0, P1 ;  /* 0x0000000000ff7886 */ /* 0x000fe20000800000 */
[----:B------:R-:W-:Y:S01]  /*5760*/  UMOV UR19, UR35 ;  /* 0x0000002300137c82 */ /* 0x000fe20008000000 */
[----:B------:R-:W-:Y:S02]  /*5770*/  UMOV UR20, UR36 ;  /* 0x0000002400147c82 */ /* 0x000fe40008000000 */
[----:B------:R-:W-:Y:S01]  /*5780*/  IMAD.U32 R10, RZ, RZ, UR5 ;  /* 0x00000005ff0a7e24 */ /* 0x000fe2000f8e00ff */
[----:B------:R-:W-:Y:S01]  /*5790*/  UPRMT UR6, UR52, 0x654, UR17 ;  /* 0x0000065434067896 */ /* 0x000fe20008000011 */
        /* <DEDUP_REMOVED lines=9> */
.L_x_192:
[----:B------:R-:W-:Y:S01]  /*5830*/  @!P1 IADD3 R6, P0, PT, R16, 0x580, RZ ;  /* 0x0000058010069810 */ /* 0x000fe20007f1e0ff */
[----:B------:R-:W-:Y:S01]  /*5840*/  VOTEU.ALL UP0, P1 ;  /* 0x0000000000ff7886 */ /* 0x000fe20000800000 */
[----:B------:R-:W-:Y:S01]  /*5850*/  UMOV UR6, 0x0 ;  /* 0x0000000000067882 */ /* 0x000fe20000000000 */
[----:B------:R-:W-:Y:S01]  /*5860*/  UMOV UR7, 0x10000000 ;  /* 0x1000000000077882 */ /* 0x000fe20000000000 */
[----:B------:R-:W-:Y:S01]  /*5870*/  @!P1 R2UR UR5, R6 ;  /* 0x00000000060592ca */ /* 0x000fe200000e0000 */
[----:B-1----:R-:W-:Y:S01]  /*5880*/  @!P1 IMAD.X R0, RZ, RZ, R17, P0 ;  /* 0x000000ffff009224 */ /* 0x002fe200000e0611 */
[----:B------:R-:W-:Y:S01]  /*5890*/  @!UP0 UIADD3 UR10, UPT, UPT, UR34, 0x60, URZ ;  /* 0x00000060220a8890 */ /* 0x000fe2000fffe0ff */
[----:B------:R-:W-:Y:S01]  /*58a0*/  R2UR UR16, R86 ;  /* 0x00000000561072ca */ /* 0x000fe200000e0000 */
[----:B------:R-:W-:Y:S01]  /*58b0*/  @!UP0 UIADD3 UR8, UPT, UPT, UR21, 0x6200, URZ ;  /* 0x0000620015088890 */ /* 0x000fe2000fffe0ff */
[----:B------:R-:W-:Y:S01]  /*58c0*/  ISETP.NE.AND P0, PT, R14, 0x2, PT ;  /* 0x000000020e00780c */ /* 0x000fe20003f05270 */
[----:B------:R-:W-:Y:S01]  /*58d0*/  @!UP0 UIADD3 UR9, UPT, UPT, UR21, 0x58, URZ ;  /* 0x0000005815098890 */ /* 0x000fe2000fffe0ff */
[----:B------:R-:W-:Y:S01]  /*58e0*/  @!P1 R2UR UR4, R0 ;  /* 0x00000000000492ca */ /* 0x000fe200000e0000 */
[----:B------:R-:W-:Y:S01]  /*58f0*/  VOTEU.ALL UP0, P1 ;  /* 0x0000000000ff7886 */ /* 0x000fe20000800000 */
[----:B------:R-:W-:Y:S01]  /*5900*/  UMOV UR11, UR35 ;  /* 0x00000023000b7c82 */ /* 0x000fe20008000000 */
[----:B------:R-:W-:Y:S01]  /*5910*/  UMOV UR12, UR36 ;  /* 0x00000024000c7c82 */ /* 0x000fe20008000000 */
[----:B------:R-:W-:Y:S01]  /*5920*/  SEL R0, RZ, 0x1, P0 ;  /* 0x00000001ff007807 */ /* 0x000fe20000000000 */
[----:B------:R-:W-:Y:S01]  /*5930*/  UPLOP3.LUT UP3, UPT, UPT, UPT, UPT, 0x80, 0x8 ;  /* 0x000000000008789c */ /* 0x000fe20003f6f070 */
[----:B------:R-:W-:Y:S01]  /*5940*/  IMAD.U32 R8, RZ, RZ, UR5 ;  /* 0x00000005ff087e24 */ /* 0x000fe2000f8e00ff */
[----:B------:R-:W-:Y:S01]  /*5950*/  LOP3.LUT R15, R15, 0x1, RZ, 0x3c, !PT ;  /* 0x000000010f0f7812 */ /* 0x000fe200078e3cff */
[----:B------:R-:W-:Y:S01]  /*5960*/  UMOV UR36, UR29 ;  /* 0x0000001d00247c82 */ /* 0x000fe20008000000 */
[----:B------:R-:W-:Y:S01]  /*5970*/  LOP3.LUT R13, R13, R0, RZ, 0x3c, !PT ;  /* 0x000000000d0d7212 */ /* 0x000fe200078e3cff */
[----:B------:R-:W-:Y:S01]  /*5980*/  UIADD3 UR20, UPT, UPT, UR13, UR16, URZ ;  /* 0x000000100d147290 */ /* 0x000fe2000fffe0ff */
[----:B------:R-:W-:Y:S01]  /*5990*/  SEL R14, R14, RZ, P0 ;  /* 0x000000ff0e0e7207 */ /* 0x000fe20000000000 */
[----:B------:R-:W-:Y:S01]  /*59a0*/  UIADD3 UR16, UPT, UPT, UR14, UR63, URZ ;  /* 0x0000003f0e107290 */ /* 0x000fe2000fffe0ff */
[----:B------:R-:W-:Y:S01]  /*59b0*/  IMAD.U32 R9, RZ, RZ, UR4 ;  /* 0x00000004ff097e24 */ /* 0x000fe2000f8e00ff */
[----:B------:R-:W-:Y:S04]  /*59c0*/  @!P1 R2UR UR4, R8 ;  /* 0x00000000080492ca */ /* 0x000fe800000e0000 */
[----:B------:R-:W-:Y:S11]  /*59d0*/  @!P1 R2UR UR5, R9 ;  /* 0x00000000090592ca */ /* 0x000ff600000e0000 */
[----:B------:R-:W-:Y:S02]  /*59e0*/  @!UPT UIADD3 URZ, UPT, UPT, URZ, URZ, URZ ;  /* 0x000000fffffff290 */ /* 0x000fe4000fffe0ff */
[----:B------:R3:W-:Y:S01]  /*59f0*/  @!UP0 UTMALDG.3D [UR8], [UR4], desc[UR6] ;  /* 0x00000608040085b4 */ /* 0x0007e20008011000 */
[----:B------:R3:W-:Y:S01]  /*5a00*/  @!P1 SYNCS.ARRIVE.TRANS64.RED.A0TR RZ, [UR21+0x58], R7 ;  /* 0x00005807ffff99a7 */ /* 0x0007e20008300415 */
[----:B------:R-:W-:Y:S01]  /*5a10*/  SYNCS.ARRIVE.TRANS64.RED.A1T0 RZ, [UR37], RZ ;  /* 0x000000ffffff79a7 */ /* 0x000fe20008100425 */
[----:B------:R-:W-:Y:S05]  /*5a20*/  BRA.U UP1, `(.L_x_100) ;  /* 0xfffffff101687547 */ /* 0x000fea000b83ffff */
[----:B------:R-:W-:-:S04]  /*5a30*/  SHF.L.U32 R3, R15, 0x1f, RZ ;  /* 0x0000001f0f037819 */ /* 0x000fc800000006ff */
[----:B------:R-:W1:Y:S02]  /*5a40*/  SYNCS.PHASECHK.TRANS64.TRYWAIT P0, [UR21+0x60], R3 ;  /* 0x00006003ff0075a7 */ /* 0x000e640008001115 */
[----:B-1----:R-:W-:Y:S05]  /*5a50*/  @!P0 BRA `(.L_x_101) ;  /* 0x0000004c00c08947 */ /* 0x002fea0003800000 */
.L_x_194:
[----:B------:R-:W4:Y:S02]  /*5a60*/  SYNCS.PHASECHK.TRANS64.TRYWAIT P0, [UR21+0x68], R3 ;  /* 0x00006803ff0075a7 */ /* 0x000f240008001115 */
[----:B----4-:R-:W-:Y:S05]  /*5a70*/  @!P0 BRA `(.L_x_102) ;  /* 0x0000004c00d08947 */ /* 0x010fea0003800000 */
.L_x_196:
[----:B------:R-:W4:Y:S02]  /*5a80*/  SYNCS.PHASECHK.TRANS64.TRYWAIT P0, [UR21+0x70], R3 ;  /* 0x00007003ff0075a7 */ /* 0x000f240008001115 */
[----:B----4-:R-:W-:Y:S05]  /*5a90*/  @!P0 BRA `(.L_x_103) ;  /* 0x0000004c00e08947 */ /* 0x010fea0003800000 */
.L_x_198:
[----:B-1----:R-:W-:-:S07]  /*5aa0*/  MOV R0, UR21 ;  /* 0x0000001500007c02 */ /* 0x002fce0008000f00 */
.L_x_104:
[----:B-1----:R-:W-:-:S04]  /*5ab0*/  SHF.L.U32 R3, R15, 0x1f, RZ ;  /* 0x0000001f0f037819 */ /* 0x002fc800000006ff */
[----:B------:R1:W4:Y:S03]  /*5ac0*/  SYNCS.PHASECHK.TRANS64.TRYWAIT P0, [R0+URZ+0x78], R3 ;  /* 0x00007803000075a7 */ /* 0x00032600080011ff */
[----:B----4-:R-:W-:Y:S05]  /*5ad0*/  @!P0 NANOSLEEP.SYNCS 0x989680 ;  /* 0x009896800000895d */ /* 0x010fea0003900000 */
[----:B------:R-:W4:Y:S02]  /*5ae0*/  @!P0 SYNCS.PHASECHK.TRANS64 P0, [R0+URZ+0x78], R3 ;  /* 0x00007803000085a7 */ /* 0x000f2400080010ff */
[----:B--234-:R-:W-:Y:S05]  /*5af0*/  @P0 EXIT ;  /* 0x000000000000094d */ /* 0x01cfea0003800000 */
[----:B------:R-:W-:Y:S05]  /*5b00*/  BRA `(.L_x_104) ;  /* 0xfffffffc00e87947 */ /* 0x000fea000383ffff */
.L_x_89:
[----:B------:R-:W-:-:S06]  /*5b10*/  UISETP.GE.AND UP0, UPT, UR21, 0x4, UPT ;  /* 0x000000041500788c */ /* 0x000fcc000bf06270 */
[----:B------:R-:W-:-:S13]  /*5b20*/  PLOP3.LUT P0, PT, PT, PT, UP0, 0x80, 0x8 ;  /* 0x000000000008781c */ /* 0x000fda0003f0f008 */
[----:B-1----:R-:W-:Y:S05]  /*5b30*/  @!P0 EXIT ;  /* 0x000000000000894d */ /* 0x002fea0003800000 */
[----:B------:R-:W-:Y:S01]  /*5b40*/  BAR.SYNC.DEFER_BLOCKING 0x6, 0xa0 ;  /* 0x0182800000007b1d */ /* 0x000fe20000010000 */
[C---:B------:R-:W-:Y:S01]  /*5b50*/  IMAD.SHL.U32 R5, R97.reuse, 0x20, RZ ;  /* 0x0000002061057824 */ /* 0x040fe200078e00ff */
[C---:B------:R-:W-:Y:S01]  /*5b60*/  SHF.L.U32 R37, R97.reuse, 0x10, RZ ;  /* 0x0000001061257819 */ /* 0x040fe200000006ff */
[C---:B------:R-:W-:Y:S01]  /*5b70*/  IMAD.SHL.U32 R96, R97.reuse, 0x4, RZ ;  /* 0x0000000461607824 */ /* 0x040fe200078e00ff */
[----:B------:R-:W-:Y:S01]  /*5b80*/  LOP3.LUT R98, R97, 0x60, RZ, 0xc0, !PT ;  /* 0x0000006061627812 */ /* 0x000fe200078ec0ff */
[----:B------:R-:W-:Y:S01]  /*5b90*/  HFMA2 R93, -RZ, RZ, 0, 5.9604644775390625e-08 ;  /* 0x00000001ff5d7431 */ /* 0x000fe200000001ff */
[----:B------:R-:W-:Y:S02]  /*5ba0*/  UMOV UR44, 0x400 ;  /* 0x00000400002c7882 */ /* 0x000fe40000000000 */
[----:B------:R-:W1:Y:S01]  /*5bb0*/  LDC.64 R80, c[0x0][0x888] ;  /* 0x00022200ff507b82 */ /* 0x000e620000000a00 */
[----:B------:R-:W-:Y:S01]  /*5bc0*/  ULEA UR44, UR52, UR44, 0x18 ;  /* 0x0000002c342c7291 */ /* 0x000fe2000f8ec0ff */
[----:B------:R-:W-:Y:S01]  /*5bd0*/  LOP3.LUT R7, R5, 0xc0, RZ, 0xc0, !PT ;  /* 0x000000c005077812 */ /* 0x000fe200078ec0ff */
[----:B------:R-:W-:Y:S01]  /*5be0*/  HFMA2 R91, -RZ, RZ, 0, 0 ;  /* 0x00000000ff5b7431 */ /* 0x000fe200000001ff */
[----:B------:R-:W-:Y:S01]  /*5bf0*/  LOP3.LUT R95, R97, 0x2, RZ, 0xc0, !PT ;  /* 0x00000002615f7812 */ /* 0x000fe200078ec0ff */
[----:B------:R-:W-:Y:S01]  /*5c00*/  UIADD3 UR4, UPT, UPT, UR44, 0x200, URZ ;  /* 0x000002002c047890 */ /* 0x000fe2000fffe0ff */
[----:B------:R-:W-:Y:S01]  /*5c10*/  LOP3.LUT R96, R7, 0x18, R96, 0xf8, !PT ;  /* 0x0000001807607812 */ /* 0x000fe200078ef860 */
[----:B------:R-:W-:Y:S01]  /*5c20*/  IMAD.MOV.U32 R36, RZ, RZ, RZ ;  /* 0x000000ffff247224 */ /* 0x000fe200078e00ff */
[----:B------:R-:W2:Y:S01]  /*5c30*/  LDC.64 R82, c[0x0][0x890] ;  /* 0x00022400ff527b82 */ /* 0x000ea20000000a00 */
[----:B------:R-:W-:Y:S01]  /*5c40*/  LOP3.LUT R37, R37, 0x600000, RZ, 0xc0, !PT ;  /* 0x0060000025257812 */ /* 0x000fe200078ec0ff */
[----:B------:R-:W-:Y:S01]  /*5c50*/  IMAD.MOV.U32 R89, RZ, RZ, RZ ;  /* 0x000000ffff597224 */ /* 0x000fe200078e00ff */
[----:B------:R-:W-:Y:S01]  /*5c60*/  LOP3.LUT R96, R96, 0xf20, R5, 0xf8, !PT ;  /* 0x00000f2060607812 */ /* 0x000fe200078ef805 */
[----:B------:R-:W-:Y:S01]  /*5c70*/  IMAD.U32 R87, RZ, RZ, UR4 ;  /* 0x00000004ff577e24 */ /* 0x000fe2000f8e00ff */
[----:B------:R-:W-:Y:S01]  /*5c80*/  LOP3.LUT R97, R97, 0x4, RZ, 0xc0, !PT ;  /* 0x0000000461617812 */ /* 0x000fe200078ec0ff */
[----:B------:R-:W3:Y:S01]  /*5c90*/  LDCU UR60, c[0x0][0x370] ;  /* 0x00006e00ff3c77ac */ /* 0x000ee20008000800 */
[----:B------:R-:W-:Y:S01]  /*5ca0*/  MOV R92, RZ ;  /* 0x000000ff005c7202 */ /* 0x000fe20000000f00 */
[----:B------:R-:W4:Y:S01]  /*5cb0*/  LDC.64 R78, c[0x0][0x8b0] ;  /* 0x00022c00ff4e7b82 */ /* 0x000f220000000a00 */
[----:B------:R-:W3:Y:S01]  /*5cc0*/  LDS R0, [UR44+0x140] ;  /* 0x0001402cff007984 */ /* 0x000ee20008000800 */
[----:B------:R-:W-:Y:S01]  /*5cd0*/  IMAD R96, R96, 0x2, R87 ;  /* 0x0000000260607824 */ /* 0x000fe200078e0257 */
[----:B------:R-:W1:Y:S03]  /*5ce0*/  LDCU UR43, c[0x0][0xb0c] ;  /* 0x00016180ff2b77ac */ /* 0x000e660008000800 */
[--C-:B------:R-:W-:Y:S01]  /*5cf0*/  IMAD R95, R95, -0x10, R96.reuse ;  /* 0xfffffff05f5f7824 */ /* 0x100fe200078e0260 */
[----:B------:R-:W1:Y:S01]  /*5d00*/  LDCU UR39, c[0x0][0xb30] ;  /* 0x00016600ff2777ac */ /* 0x000e620008000800 */
[----:B------:R-:W1:Y:S01]  /*5d10*/  LDC.64 R76, c[0x0][0x8a8] ;  /* 0x00022a00ff4c7b82 */ /* 0x000e620000000a00 */
[----:B------:R-:W-:Y:S01]  /*5d20*/  IMAD R94, R97, -0x10, R96 ;  /* 0xfffffff0615e7824 */ /* 0x000fe200078e0260 */
[----:B------:R-:W1:Y:S01]  /*5d30*/  LDCU.64 UR54, c[0x0][0x888] ;  /* 0x00011100ff3677ac */ /* 0x000e620008000a00 */
[----:B------:R-:W1:Y:S01]  /*5d40*/  LDCU.64 UR40, c[0x0][0xb28] ;  /* 0x00016500ff2877ac */ /* 0x000e620008000a00 */
[----:B------:R-:W1:Y:S01]  /*5d50*/  LDCU.128 UR56, c[0x0][0xb10] ;  /* 0x00016200ff3877ac */ /* 0x000e620008000c00 */
[----:B------:R-:W1:Y:S01]  /*5d60*/  LDCU UR53, c[0x0][0x374] ;  /* 0x00006e80ff3577ac */ /* 0x000e620008000800 */
[----:B------:R-:W-:Y:S01]  /*5d70*/  UMOV UR47, URZ ;  /* 0x000000ff002f7c82 */ /* 0x000fe20008000000 */
[----:B------:R-:W-:Y:S01]  /*5d80*/  UMOV UR46, URZ ;  /* 0x000000ff002e7c82 */ /* 0x000fe20008000000 */
[----:B--23--:R-:W-:-:S07]  /*5d90*/  IMAD.IADD R37, R0, 0x1, R37 ;  /* 0x0000000100257824 */ /* 0x00cfce00078e0225 */
.L_x_148:
[----:B------:R-:W-:Y:S02]  /*5da0*/  LEA R3, R89, UR44, 0x3 ;  /* 0x0000002c59037c11 */ /* 0x000fe4000f8e18ff */
[----:B------:R-:W-:Y:S02]  /*5db0*/  SHF.L.U32 R0, R91, 0x1f, RZ ;  /* 0x0000001f5b007819 */ /* 0x000fe400000006ff */
[----:B------:R-:W-:Y:S02]  /*5dc0*/  LEA R5, R89, UR44, 0x4 ;  /* 0x0000002c59057c11 */ /* 0x000fe4000f8e20ff */
[----:B--2---:R-:W2:Y:S02]  /*5dd0*/  SYNCS.PHASECHK.TRANS64.TRYWAIT P0, [R3+URZ+0x90], R0 ;  /* 0x00009000030075a7 */ /* 0x004ea400080011ff */
[----:B-12---:R-:W-:Y:S05]  /*5de0*/  @!P0 BRA `(.L_x_105) ;  /* 0x0000004c00248947 */ /* 0x006fea0003800000 */
.L_x_199:
[----:B------:R-:W3:Y:S01]  /*5df0*/  LDS.128 R4, [R5+0x120] ;  /* 0x0001200005047984 */ /* 0x000ee20000000c00 */
[----:B------:R-:W-:Y:S01]  /*5e00*/  UISETP.GE.AND UP0, UPT, UR42, 0x1, UPT ;  /* 0x000000012a00788c */ /* 0x000fe2000bf06270 */
[----:B------:R-:W-:Y:S01]  /*5e10*/  @!PT LDS RZ, [RZ] ;  /* 0x00000000fffff984 */ /* 0x000fe20000000800 */
[----:B------:R-:W-:Y:S01]  /*5e20*/  @!PT LDS RZ, [RZ] ;  /* 0x00000000fffff984 */ /* 0x000fe20000000800 */
[----:B------:R-:W-:Y:S01]  /*5e30*/  @!PT LDS RZ, [RZ] ;  /* 0x00000000fffff984 */ /* 0x000fe20000000800 */
[----:B------:R-:W-:Y:S01]  /*5e40*/  @!PT LDS RZ, [RZ] ;  /* 0x00000000fffff984 */ /* 0x000fe20000000800 */
[----:B------:R1:W-:Y:S06]  /*5e50*/  MEMBAR.ALL.CTA ;  /* 0x0000000000007992 */ /* 0x0003ec0000008000 */
[----:B-1----:R-:W1:Y:S01]  /*5e60*/  FENCE.VIEW.ASYNC.S ;  /* 0x00000000000073c6 */ /* 0x002e620000000000 */
[----:B---3--:R-:W-:Y:S11]  /*5e70*/  LOP3.LUT P0, RZ, R6, 0x1, RZ, 0xc0, !PT ;  /* 0x0000000106ff7812 */ /* 0x008ff6000780c0ff */
[----:B------:R-:W-:Y:S02]  /*5e80*/  @!UPT UIADD3 URZ, UPT, UPT, URZ, URZ, URZ ;  /* 0x000000fffffff290 */ /* 0x000fe4000fffe0ff */
[----:B-1----:R-:W-:Y:S01]  /*5e90*/  VOTEU.ANY UP1, P0 ;  /* 0x0000000000ff7886 */ /* 0x002fe20000020100 */
[----:B------:R-:W-:Y:S01]  /*5ea0*/  PLOP3.LUT P0, PT, PT, PT, UP1, 0x80, 0x8 ;  /* 0x000000000008781c */ /* 0x000fe20003f0f018 */
[----:B------:R-:W-:Y:S11]  /*5eb0*/  UP2UR UR62, UPR, URZ, 0x2 ;  /* 0x00000002ff3e7883 */ /* 0x000ff60008000000 */
[----:B------:R-:W-:Y:S01]  /*5ec0*/  @!UPT UIADD3 URZ, UPT, UPT, URZ, URZ, URZ ;  /* 0x000000fffffff290 */ /* 0x000fe2000fffe0ff */
[----:B--2---:R-:W-:Y:S02]  /*5ed0*/  @P0 SHF.R.U32.HI R0, RZ, 0x10, R5 ;  /* 0x00000010ff000819 */ /* 0x004fe40000011605 */
        /* <DEDUP_REMOVED lines=12> */
[----:B------:R-:W2:Y:S01]  /*5fa0*/  LDCU UR12, c[0x0][0xb20] ;  /* 0x00016400ff0c77ac */ /* 0x000ea20008000800 */
[----:B------:R-:W-:Y:S02]  /*5fb0*/  UIMAD.WIDE.U32 UR4, UR53, UR59, URZ ;  /* 0x0000003b350472a5 */ /* 0x000fe4000f8e00ff */
[----:B------:R-:W-:Y:S02]  /*5fc0*/  UIMAD.WIDE.U32 UR6, UR60, UR56, URZ ;  /* 0x000000383c0672a5 */ /* 0x000fe4000f8e00ff */
[----:B------:R-:W-:Y:S02]  /*5fd0*/  UISETP.NE.AND UP0, UPT, UR58, 0x1, UPT ;  /* 0x000000013a00788c */ /* 0x000fe4000bf05270 */
[----:B------:R-:W-:Y:S02]  /*5fe0*/  UIMAD.WIDE.U32 UR8, UR37, UR59, URZ ;  /* 0x0000003b250872a5 */ /* 0x000fe4000f8e00ff */
[----:B------:R-:W-:Y:S02]  /*5ff0*/  UIMAD.WIDE.U32 UR10, UR38, UR56, URZ ;  /* 0x00000038260a72a5 */ /* 0x000fe4000f8e00ff */
[----:B------:R-:W-:Y:S02]  /*6000*/  UISETP.NE.AND UP1, UPT, UR43, 0x1, UPT ;  /* 0x000000012b00788c */ /* 0x000fe4000bf25270 */
[----:B------:R-:W-:Y:S01]  /*6010*/  UISETP.NE.AND UP2, UPT, UR42, 0x1, UPT ;  /* 0x000000012a00788c */ /* 0x000fe2000bf45270 */
[----:B------:R-:W-:Y:S02]  /*6020*/  UMOV UR4, UR5 ;  /* 0x0000000500047c82 */ /* 0x000fe40008000000 */
[----:B--2---:R-:W-:Y:S03]  /*6030*/  USHF.R.U32.HI UR5, URZ, UR12, UR4 ;  /* 0x0000000cff057299 */ /* 0x004fe60008011604 */
[----:B------:R-:W-:Y:S02]  /*6040*/  UMOV UR4, UR7 ;  /* 0x0000000700047c82 */ /* 0x000fe40008000000 */
[----:B------:R-:W-:Y:S02]  /*6050*/  USHF.R.U32.HI UR7, URZ, UR57, UR4 ;  /* 0x00000039ff077299 */ /* 0x000fe40008011604 */
[----:B------:R-:W-:Y:S02]  /*6060*/  USEL UR4, UR53, UR5, !UP0 ;  /* 0x0000000535047287 */ /* 0x000fe4000c000000 */
[----:B------:R-:W-:Y:S01]  /*6070*/  USEL UR7, UR60, UR7, !UP1 ;  /* 0x000000073c077287 */ /* 0x000fe2000c800000 */
[----:B------:R-:W-:Y:S01]  /*6080*/  UMOV UR5, UR9 ;  /* 0x0000000900057c82 */ /* 0x000fe20008000000 */
[----:B------:R-:W-:Y:S02]  /*6090*/  UIMAD.WIDE.U32 UR8, UR4, UR40, URZ ;  /* 0x00000028040872a5 */ /* 0x000fe4000f8e00ff */
[----:B------:R-:W-:Y:S03]  /*60a0*/  USHF.R.U32.HI UR6, URZ, UR12, UR5 ;  /* 0x0000000cff067299 */ /* 0x000fe60008011605 */
[----:B------:R-:W-:Y:S01]  /*60b0*/  UMOV UR5, UR11 ;  /* 0x0000000b00057c82 */ /* 0x000fe20008000000 */
[----:B------:R-:W-:Y:S02]  /*60c0*/  UIMAD.WIDE.U32 UR10, UR7, UR40, URZ ;  /* 0x00000028070a72a5 */ /* 0x000fe4000f8e00ff */
[----:B------:R-:W-:Y:S02]  /*60d0*/  USHF.R.U32.HI UR12, URZ, UR57, UR5 ;  /* 0x00000039ff0c7299 */ /* 0x000fe40008011605 */
[----:B------:R-:W-:Y:S01]  /*60e0*/  USEL UR6, UR37, UR6, !UP0 ;  /* 0x0000000625067287 */ /* 0x000fe2000c000000 */
[----:B------:R-:W-:Y:S02]  /*60f0*/  UMOV UR5, UR9 ;  /* 0x0000000900057c82 */ /* 0x000fe40008000000 */
[----:B------:R-:W-:Y:S01]  /*6100*/  UMOV UR10, UR11 ;  /* 0x0000000b000a7c82 */ /* 0x000fe20008000000 */
[----:B------:R-:W-:Y:S02]  /*6110*/  @UP2 USHF.R.U32.HI UR4, URZ, UR41, UR5 ;  /* 0x00000029ff042299 */ /* 0x000fe40008011605 */
[----:B------:R-:W-:Y:S02]  /*6120*/  @UP2 USHF.R.U32.HI UR7, URZ, UR41, UR10 ;  /* 0x00000029ff072299 */ /* 0x000fe4000801160a */
[----:B------:R-:W-:Y:S02]  /*6130*/  UIMAD UR4, UR42, UR4, URZ ;  /* 0x000000042a0472a4 */ /* 0x000fe4000f8e02ff */
        /* <DEDUP_REMOVED lines=8> */
[----:B------:R-:W-:Y:S02]  /*61c0*/  USEL UR11, UR6, UR4, !UP2 ;  /* 0x00000004060b7287 */ /* 0x000fe4000d000000 */
[----:B------:R-:W-:Y:S02]  /*61d0*/  UIADD3 UR8, UPT, UPT, -UR5, URZ, URZ ;  /* 0x000000ff05087290 */ /* 0x000fe4000fffe1ff */
[----:B------:R-:W-:Y:S01]  /*61e0*/  UIADD3 UR10, UPT, UPT, -UR11, URZ, URZ ;  /* 0x000000ff0b0a7290 */ /* 0x000fe2000fffe1ff */
[----:B------:R-:W-:Y:S01]  /*61f0*/  @!UP0 UMOV UR4, UR9 ;  /* 0x0000000900048c82 */ /* 0x000fe20008000000 */
[----:B------:R-:W-:Y:S02]  /*6200*/  UIADD3 UR9, UPT, UPT, -UR6, URZ, URZ ;  /* 0x000000ff06097290 */ /* 0x000fe4000fffe1ff */
[----:B------:R-:W-:Y:S02]  /*6210*/  @!UP0 USHF.R.U32.HI UR4, URZ, UR41, UR4 ;  /* 0x00000029ff048299 */ /* 0x000fe40008011604 */
[----:B------:R-:W-:Y:S02]  /*6220*/  UIMAD UR10, UR42, UR10, UR6 ;  /* 0x0000000a2a0a72a4 */ /* 0x000fe4000f8e0206 */
[----:B------:R-:W-:Y:S04]  /*6230*/  @!UP0 USEL UR4, UR5, UR4, !UP2 ;  /* 0x0000000405048287 */ /* 0x000fe8000d000000 */
[----:B------:R-:W-:Y:S02]  /*6240*/  @!UP0 UIMAD UR10, UR7, UR10, UR4 ;  /* 0x0000000a070a82a4 */ /* 0x000fe4000f8e0204 */
[----:B------:R-:W-:Y:S02]  /*6250*/  @!UP0 UIADD3 UR11, UPT, UPT, UR11, -UR4, URZ ;  /* 0x800000040b0b8290 */ /* 0x000fe4000fffe0ff */
[----:B------:R-:W-:Y:S02]  /*6260*/  UIMAD UR7, UR43, UR8, UR38 ;  /* 0x000000082b0772a4 */ /* 0x000fe4000f8e0226 */
[----:B------:R-:W-:Y:S02]  /*6270*/  @!UP0 UIMAD UR6, UR11, UR42, UR5 ;  /* 0x0000002a0b0682a4 */ /* 0x000fe4000f8e0205 */
[----:B------:R-:W-:Y:S01]  /*6280*/  UIMAD UR4, UR58, UR9, UR37 ;  /* 0x000000093a0472a4 */ /* 0x000fe2000f8e0225 */
[----:B------:R-:W-:Y:S02]  /*6290*/  @!UP0 UMOV UR5, UR10 ;  /* 0x0000000a00058c82 */ /* 0x000fe40008000000 */
[----:B------:R-:W-:Y:S02]  /*62a0*/  UIMAD UR38, UR5, UR43, UR7 ;  /* 0x0000002b052672a4 */ /* 0x000fe4000f8e0207 */
[----:B------:R-:W-:Y:S11]  /*62b0*/  UIMAD UR37, UR6, UR58, UR4 ;  /* 0x0000003a062572a4 */ /* 0x000ff6000f8e0204 */
[----:B------:R-:W-:Y:S01]  /*62c0*/  @!UPT UIADD3 URZ, UPT, UPT, URZ, URZ, URZ ;  /* 0x000000fffffff290 */ /* 0x000fe2000fffe0ff */
.L_x_106:
[----:B------:R-:W-:Y:S01]  /*62d0*/  UISETP.NE.AND UP0, UPT, UR39, 0x1, UPT ;  /* 0x000000012700788c */ /* 0x000fe2000bf05270 */
[----:B------:R-:W-:Y:S01]  /*62e0*/  LOP3.LUT P0, RZ, R87, 0x1b0, RZ, 0xc0, !PT ;  /* 0x000001b057ff7812 */ /* 0x000fe2000780c0ff */
[----:B------:R-:W-:Y:S01]  /*62f0*/  USHF.L.U32 UR50, UR16, 0x7, URZ ;  /* 0x0000000710327899 */ /* 0x000fe200080006ff */
[----:B------:R-:W-:Y:S01]  /*6300*/  BSSY.RECONVERGENT B6, `(.L_x_107) ;  /* 0x0000034000067945 */ /* 0x000fe20003800200 */
[----:B------:R-:W-:Y:S01]  /*6310*/  USHF.L.U32 UR49, UR20, 0x7, URZ ;  /* 0x0000000714317899 */ /* 0x000fe200080006ff */
[----:B------:R-:W-:Y:S06]  /*6320*/  IADD3 R89, PT, PT, R89, 0x1, RZ ;  /* 0x0000000159597810 */ /* 0x000fec0007ffe0ff */
[----:B------:R-:W2:Y:S01]  /*6330*/  @!UP0 LDCU.128 UR12, c[0x0][0xb10] ;  /* 0x00016200ff0c87ac */ /* 0x000ea20008000c00 */
[----:B------:R-:W3:Y:S01]  /*6340*/  @!UP0 LDCU UR5, c[0x0][0xb0c] ;  /* 0x00016180ff0587ac */ /* 0x000ee20008000800 */
[----:B------:R-:W4:Y:S01]  /*6350*/  @!UP0 LDCU UR10, c[0x0][0xb20] ;  /* 0x00016400ff0a87ac */ /* 0x000f220008000800 */
[----:B--2---:R-:W-:Y:S02]  /*6360*/  UIMAD.WIDE.U32 UR8, UR38, UR12, URZ ;  /* 0x0000000c260872a5 */ /* 0x004fe4000f8e00ff */
[----:B------:R-:W-:Y:S02]  /*6370*/  UIMAD.WIDE.U32 UR6, UR37, UR15, URZ ;  /* 0x0000000f250672a5 */ /* 0x000fe4000f8e00ff */
[----:B------:R-:W-:Y:S03]  /*6380*/  @!UP0 UISETP.NE.AND UP1, UPT, UR14, 0x1, UPT ;  /* 0x000000010e00888c */ /* 0x000fe6000bf25270 */
[----:B------:R-:W-:Y:S01]  /*6390*/  @!UP0 UMOV UR4, UR9 ;  /* 0x0000000900048c82 */ /* 0x000fe20008000000 */
[----:B---3--:R-:W-:Y:S02]  /*63a0*/  @!UP0 UISETP.NE.AND UP2, UPT, UR5, 0x1, UPT ;  /* 0x000000010500888c */ /* 0x008fe4000bf45270 */
[----:B------:R-:W-:Y:S01]  /*63b0*/  @!UP0 USHF.R.U32.HI UR4, URZ, UR13, UR4 ;  /* 0x0000000dff048299 */ /* 0x000fe20008011604 */
[----:B------:R-:W-:Y:S02]  /*63c0*/  @!UP0 UMOV UR6, UR7 ;  /* 0x0000000700068c82 */ /* 0x000fe40008000000 */
[----:B----4-:R-:W-:Y:S02]  /*63d0*/  @!UP0 USHF.R.U32.HI UR6, URZ, UR10, UR6 ;  /* 0x0000000aff068299 */ /* 0x010fe40008011606 */
[----:B------:R-:W-:Y:S02]  /*63e0*/  @!UP0 USEL UR7, UR38, UR4, !UP2 ;  /* 0x0000000426078287 */ /* 0x000fe4000d000000 */
[----:B------:R-:W-:Y:S04]  /*63f0*/  @!UP0 USEL UR6, UR37, UR6, !UP1 ;  /* 0x0000000625068287 */ /* 0x000fe8000c800000 */
[----:B------:R-:W-:Y:S02]  /*6400*/  @!UP0 UIADD3 UR4, UPT, UPT, -UR7, UR6, URZ ;  /* 0x0000000607048290 */ /* 0x000fe4000fffe1ff */
[----:B------:R-:W-:Y:S02]  /*6410*/  @!UP0 UIADD3 UR6, UPT, UPT, UR7, -UR6, URZ ;  /* 0x8000000607068290 */ /* 0x000fe4000fffe0ff */
[----:B------:R-:W-:Y:S02]  /*6420*/  @!UP0 UIMAD UR38, UR4, UR5, UR38 ;  /* 0x00000005042682a4 */ /* 0x000fe4000f8e0226 */
[----:B------:R-:W-:Y:S01]  /*6430*/  @!UP0 UIMAD UR37, UR6, UR14, UR37 ;  /* 0x0000000e062582a4 */ /* 0x000fe2000f8e0225 */
[----:B------:R-:W-:Y:S11]  /*6440*/  @!P0 BRA `(.L_x_108) ;  /* 0x00000000007c8947 */ /* 0x000ff60003800000 */
[----:B------:R-:W2:Y:S01]  /*6450*/  LDCU.64 UR8, c[0x4][0x80] ;  /* 0x01001000ff0877ac */ /* 0x000ea20008000a00 */
[----:B------:R-:W-:Y:S01]  /*6460*/  MOV R2, 0x0 ;  /* 0x0000000000027802 */ /* 0x000fe20000000f00 */
[----:B------:R-:W-:Y:S02]  /*6470*/  HFMA2 R12, -RZ, RZ, 0, 5.9604644775390625e-08 ;  /* 0x00000001ff0c7431 */ /* 0x000fe400000001ff */
[----:B------:R-:W-:Y:S01]  /*6480*/  IMAD.MOV.U32 R8, RZ, RZ, 0x70 ;  /* 0x00000070ff087424 */ /* 0x000fe200078e00ff */
[----:B------:R3:W4:Y:S01]  /*6490*/  LDC.64 R14, c[0x4][R2] ;  /* 0x01000000020e7b82 */ /* 0x0007220000000a00 */
[----:B------:R-:W1:Y:S01]  /*64a0*/  LDCU.64 UR6, c[0x4][0x88] ;  /* 0x01001100ff0677ac */ /* 0x000e620008000a00 */
[----:B------:R-:W-:Y:S01]  /*64b0*/  IMAD.MOV.U32 R13, RZ, RZ, RZ ;  /* 0x000000ffff0d7224 */ /* 0x000fe200078e00ff */
[----:B------:R-:W1:Y:S01]  /*64c0*/  LDCU.64 UR4, c[0x4][0x8] ;  /* 0x01000100ff0477ac */ /* 0x000e620008000a00 */
[----:B--2---:R-:W-:Y:S01]  /*64d0*/  MOV R5, UR9 ;  /* 0x0000000900057c02 */ /* 0x004fe20008000f00 */
[----:B------:R-:W-:Y:S01]  /*64e0*/  IMAD.U32 R4, RZ, RZ, UR8 ;  /* 0x00000008ff047e24 */ /* 0x000fe2000f8e00ff */
[----:B-1----:R-:W-:Y:S01]  /*64f0*/  MOV R7, UR7 ;  /* 0x0000000700077c02 */ /* 0x002fe20008000f00 */
[----:B------:R-:W-:Y:S01]  /*6500*/  IMAD.U32 R6, RZ, RZ, UR6 ;  /* 0x00000006ff067e24 */ /* 0x000fe2000f8e00ff */
[----:B------:R-:W-:Y:S01]  /*6510*/  MOV R11, UR5 ;  /* 0x00000005000b7c02 */ /* 0x000fe20008000f00 */
[----:B------:R-:W-:Y:S02]  /*6520*/  IMAD.U32 R10, RZ, RZ, UR4 ;  /* 0x00000004ff0a7e24 */ /* 0x000fe4000f8e00ff */
[----:B------:R-:W-:Y:S07]  /*6530*/  LEPC R20, `(.L_x_109) ;  /* 0x000000001014794e */ /* 0x000fee0000000000 */
[----:B---345:R-:W-:Y:S05]  /*6540*/  CALL.ABS.NOINC R14 ;  /* 0x000000000e007343 */ /* 0x038fea0003c00000 */
.L_x_109:
[----:B------:R-:W1:Y:S01]  /*6550*/  LDCU.64 UR8, c[0x4][0x80] ;  /* 0x01001000ff0877ac */ /* 0x000e620008000a00 */
[----:B------:R-:W2:Y:S01]  /*6560*/  LDC.64 R2, c[0x4][R2] ;  /* 0x0100000002027b82 */ /* 0x000ea20000000a00 */
[----:B------:R-:W-:Y:S02]  /*6570*/  HFMA2 R12, -RZ, RZ, 0, 5.9604644775390625e-08 ;  /* 0x00000001ff0c7431 */ /* 0x000fe400000001ff */
[----:B------:R-:W-:Y:S02]  /*6580*/  IMAD.MOV.U32 R8, RZ, RZ, 0x70 ;  /* 0x00000070ff087424 */ /* 0x000fe400078e00ff */
[----:B------:R-:W-:Y:S01]  /*6590*/  IMAD.MOV.U32 R13, RZ, RZ, RZ ;  /* 0x000000ffff0d7224 */ /* 0x000fe200078e00ff */
[----:B------:R-:W3:Y:S01]  /*65a0*/  LDCU.64 UR6, c[0x4][0x88] ;  /* 0x01001100ff0677ac */ /* 0x000ee20008000a00 */
[----:B------:R-:W4:Y:S01]  /*65b0*/  LDCU.64 UR4, c[0x4][0x8] ;  /* 0x01000100ff0477ac */ /* 0x000f220008000a00 */
[----:B-1----:R-:W-:Y:S02]  /*65c0*/  MOV R4, UR8 ;  /* 0x0000000800047c02 */ /* 0x002fe40008000f00 */
[----:B------:R-:W-:Y:S02]  /*65d0*/  MOV R5, UR9 ;  /* 0x0000000900057c02 */ /* 0x000fe40008000f00 */
[----:B---3--:R-:W-:Y:S01]  /*65e0*/  MOV R7, UR7 ;  /* 0x0000000700077c02 */ /* 0x008fe20008000f00 */
[----:B------:R-:W-:Y:S01]  /*65f0*/  IMAD.U32 R6, RZ, RZ, UR6 ;  /* 0x00000006ff067e24 */ /* 0x000fe2000f8e00ff */
[----:B----4-:R-:W-:Y:S01]  /*6600*/  MOV R11, UR5 ;  /* 0x00000005000b7c02 */ /* 0x010fe20008000f00 */
[----:B------:R-:W-:Y:S02]  /*6610*/  IMAD.U32 R10, RZ, RZ, UR4 ;  /* 0x00000004ff0a7e24 */ /* 0x000fe4000f8e00ff */
[----:B------:R-:W-:Y:S07]  /*6620*/  LEPC R20, `(.L_x_108) ;  /* 0x000000001014794e */ /* 0x000fee0000000000 */
[----:B--2---:R-:W-:Y:S05]  /*6630*/  CALL.ABS.NOINC R2 ;  /* 0x0000000002007343 */ /* 0x004fea0003c00000 */
.L_x_108:
[----:B------:R-:W-:Y:S05]  /*6640*/  BSYNC.RECONVERGENT B6 ;  /* 0x0000000000067941 */ /* 0x000fea0003800200 */
.L_x_107:
[----:B------:R-:W-:Y:S02]  /*6650*/  ISETP.NE.U32.AND P0, PT, RZ, UR54, PT ;  /* 0x00000036ff007c0c */ /* 0x000fe4000bf05070 */
[C---:B------:R-:W-:Y:S02]  /*6660*/  ISETP.NE.U32.AND P1, PT, R82.reuse, RZ, PT ;  /* 0x000000ff5200720c */ /* 0x040fe40003f25070 */
[----:B------:R-:W-:Y:S02]  /*6670*/  ISETP.NE.U32.AND P4, PT, R82, RZ, PT ;  /* 0x000000ff5200720c */ /* 0x000fe40003f85070 */
[----:B------:R-:W-:Y:S02]  /*6680*/  ISETP.NE.AND.EX P0, PT, RZ, UR55, PT, P0 ;  /* 0x00000037ff007c0c */ /* 0x000fe4000bf05300 */
[C---:B------:R-:W-:Y:S02]  /*6690*/  ISETP.NE.AND.EX P1, PT, R83.reuse, RZ, PT, P1 ;  /* 0x000000ff5300720c */ /* 0x040fe40003f25310 */
[----:B------:R-:W-:Y:S02]  /*66a0*/  ISETP.NE.AND.EX P4, PT, R83, RZ, P0, P4 ;  /* 0x000000ff5300720c */ /* 0x000fe40000785340 */
[----:B------:R-:W-:Y:S02]  /*66b0*/  ISETP.NE.U32.AND P5, PT, R78, RZ, PT ;  /* 0x000000ff4e00720c */ /* 0x000fe40003fa5070 */
[----:B------:R-:W-:Y:S02]  /*66c0*/  ISETP.NE.U32.AND P3, PT, RZ, UR54, PT ;  /* 0x00000036ff007c0c */ /* 0x000fe4000bf65070 */
[----:B------:R-:W-:Y:S02]  /*66d0*/  PLOP3.LUT P2, PT, PT, PT, PT, 0x8, 0x80 ;  /* 0x000000000080781c */ /* 0x000fe40003f4e170 */
[----:B------:R-:W-:Y:S02]  /*66e0*/  ISETP.NE.AND.EX P5, PT, R79, RZ, PT, P5 ;  /* 0x000000ff4f00720c */ /* 0x000fe40003fa5350 */
[----:B------:R-:W-:Y:S03]  /*66f0*/  ISETP.NE.AND.EX P3, PT, RZ, UR55, PT, P3 ;  /* 0x00000037ff007c0c */ /* 0x000fe6000bf65330 */
[----:B------:R-:W-:Y:S01]  /*6700*/  @!P4 PLOP3.LUT P2, PT, P1, PT, PT, 0x80, 0x8 ;  /* 0x000000000008c81c */ /* 0x000fe20000f4f070 */
[----:B------:R-:W-:Y:S01]  /*6710*/  @!UPT UIADD3 URZ, UPT, UPT, URZ, URZ, URZ ;  /* 0x000000fffffff290 */ /* 0x000fe2000fffe0ff */
[----:B------:R-:W-:Y:S11]  /*6720*/  @!P1 BRA `(.L_x_110) ;  /* 0x0000000000309947 */ /* 0x000ff60003800000 */
[----:B------:R-:W-:Y:S01]  /*6730*/  ISETP.NE.U32.AND P0, PT, R80, RZ, PT ;  /* 0x000000ff5000720c */ /* 0x000fe20003f05070 */
[----:B------:R-:W2:Y:S01]  /*6740*/  LDCU.64 UR4, c[0x0][0x358] ;  /* 0x00006b00ff0477ac */ /* 0x000ea20008000a00 */
[----:B------:R-:W-:Y:S02]  /*6750*/  IMAD.MOV.U32 R84, RZ, RZ, 0x1 ;  /* 0x00000001ff547424 */ /* 0x000fe400078e00ff */
[----:B------:R-:W-:Y:S11]  /*6760*/  ISETP.NE.AND.EX P0, PT, R81, RZ, PT, P0 ;  /* 0x000000ff5100720c */ /* 0x000ff60003f05300 */
[----:B------:R-:W-:Y:S02]  /*6770*/  @!UPT UIADD3 URZ, UPT, UPT, URZ, URZ, URZ ;  /* 0x000000fffffff290 */ /* 0x000fe4000fffe0ff */
[----:B------:R-:W3:Y:S01]  /*6780*/  @P0 LDC.64 R2, c[0x0][0x888] ;  /* 0x00022200ff020b82 */ /* 0x000ee20000000a00 */
[----:B-1----:R-:W-:Y:S04]  /*6790*/  @P0 IMAD R0, R82, UR36, RZ ;  /* 0x0000002452000c24 */ /* 0x002fe8000f8e02ff */
[----:B---3--:R-:W-:Y:S04]  /*67a0*/  @P0 IMAD.WIDE R2, R0, 0x4, R2 ;  /* 0x0000000400020825 */ /* 0x008fe800078e0202 */
[----:B------:R-:W-:Y:S01]  /*67b0*/  HFMA2 R0, -RZ, RZ, 0, 5.9604644775390625e-08 ;  /* 0x00000001ff007431 */ /* 0x000fe200000001ff */
[----:B--2--5:R2:W5:Y:S04]  /*67c0*/  @P0 LDG.E R41, desc[UR4][R2.64] ;  /* 0x0000000402290981 */ /* 0x024568000c1e1900 */
[----:B------:R-:W-:Y:S01]  /*67d0*/  @!P0 PRMT R84, R0, 0x7610, R84 ;  /* 0x0000761000548816 */ /* 0x000fe20000000054 */
[----:B--2---:R-:W3:Y:S06]  /*67e0*/  @!P0 LDC R41, c[0x0][0x880] ;  /* 0x00022000ff298b82 */ /* 0x004eec0000000800 */
.L_x_110:
[----:B------:R-:W-:Y:S05]  /*67f0*/  @!P5 BRA `(.L_x_111) ;  /* 0x000000000024d947 */ /* 0x000fea0003800000 */
[----:B------:R-:W-:Y:S01]  /*6800*/  ISETP.NE.U32.AND P0, PT, R76, RZ, PT ;  /* 0x000000ff4c00720c */ /* 0x000fe20003f05070 */
[----:B------:R-:W2:Y:S03]  /*6810*/  LDCU.64 UR4, c[0x0][0x358] ;  /* 0x00006b00ff0477ac */ /* 0x000ea60008000a00 */
[----:B------:R-:W-:Y:S11]  /*6820*/  ISETP.NE.AND.EX P0, PT, R77, RZ, PT, P0 ;  /* 0x000000ff4d00720c */ /* 0x000ff60003f05300 */
[----:B------:R-:W-:Y:S02]  /*6830*/  @!UPT UIADD3 URZ, UPT, UPT, URZ, URZ, URZ ;  /* 0x000000fffffff290 */ /* 0x000fe4000fffe0ff */
[----:B------:R-:W4:Y:S01]  /*6840*/  @P0 LDC.64 R2, c[0x0][0x8a8] ;  /* 0x00022a00ff020b82 */ /* 0x000f220000000a00 */
[----:B-1----:R-:W-:Y:S04]  /*6850*/  @P0 IMAD R0, R78, UR36, RZ ;  /* 0x000000244e000c24 */ /* 0x002fe8000f8e02ff */
[----:B----4-:R-:W-:Y:S05]  /*6860*/  @P0 IMAD.WIDE R2, R0, 0x4, R2 ;  /* 0x0000000400020825 */ /* 0x010fea00078e0202 */
[----:B--2--5:R2:W5:Y:S02]  /*6870*/  @P0 LDG.E R38, desc[UR4][R2.64] ;  /* 0x0000000402260981 */ /* 0x024564000c1e1900 */
[----:B--2---:R-:W4:Y:S02]  /*6880*/  @!P0 LDC R38, c[0x0][0x8a0] ;  /* 0x00022800ff268b82 */ /* 0x004f240000000800 */
.L_x_111:
[----:B---3-5:R-:W-:Y:S01]  /*6890*/  FSETP.NEU.AND P0, PT, R41, RZ, PT ;  /* 0x000000ff2900720b */ /* 0x028fe20003f0d000 */
[----:B------:R-:W-:Y:S01]  /*68a0*/  BSSY B1, `(.L_x_112) ;  /* 0x0000038000017945 */ /* 0x000fe20003800000 */
[----:B------:R-:W-:Y:S01]  /*68b0*/  SEL R5, RZ, 0xffffffff, P3 ;  /* 0xffffffffff057807 */ /* 0x000fe20001800000 */
[----:B------:R-:W-:Y:S01]  /*68c0*/  IMAD.MOV.U32 R46, RZ, RZ, 0x1 ;  /* 0x00000001ff2e7424 */ /* 0x000fe200078e00ff */
[----:B------:R-:W-:Y:S01]  /*68d0*/  @!P4 LOP3.LUT P3, RZ, R84, 0xff, RZ, 0xc0, !PT ;  /* 0x000000ff54ffc812 */ /* 0x000fe2000786c0ff */
[C---:B------:R-:W-:Y:S01]  /*68e0*/  IMAD R39, R36.reuse, 0x80, R37 ;  /* 0x0000008024277824 */ /* 0x040fe200078e0225 */
[----:B-1----:R-:W-:Y:S01]  /*68f0*/  @!P4 SEL R0, RZ, 0xffffffff, P0 ;  /* 0xffffffffff00c807 */ /* 0x002fe20000000000 */
[----:B------:R-:W-:Y:S01]  /*6900*/  IMAD R90, R97, -0x10, R95 ;  /* 0xfffffff0615a7824 */ /* 0x000fe200078e025f */
[----:B------:R-:W-:Y:S01]  /*6910*/  LOP3.LUT R93, R93, 0x1, RZ, 0x3c, !PT ;  /* 0x000000015d5d7812 */ /* 0x000fe200078e3cff */
[----:B------:R-:W-:Y:S01]  /*6920*/  IMAD.MOV.U32 R47, RZ, RZ, RZ ;  /* 0x000000ffff2f7224 */ /* 0x000fe200078e00ff */
[C---:B------:R-:W-:Y:S02]  /*6930*/  @P2 SEL R0, R5.reuse, R0, !P3 ;  /* 0x0000000005002207 */ /* 0x040fe40005800000 */
[----:B------:R-:W-:Y:S02]  /*6940*/  CS2R R74, SRZ ;  /* 0x00000000004a7805 */ /* 0x000fe4000001ff00 */
[----:B------:R-:W-:Y:S02]  /*6950*/  LEA R100, R36, UR44, 0x3 ;  /* 0x0000002c24647c11 */ /* 0x000fe4000f8e18ff */
[----:B------:R-:W-:Y:S02]  /*6960*/  CS2R R72, SRZ ;  /* 0x0000000000487805 */ /* 0x000fe4000001ff00 */
[----:B------:R-:W-:Y:S02]  /*6970*/  @!P4 LOP3.LUT R0, R0, 0x1, RZ, 0xc0, !PT ;  /* 0x000000010000c812 */ /* 0x000fe400078ec0ff */
[----:B------:R-:W-:Y:S02]  /*6980*/  CS2R R66, SRZ ;  /* 0x0000000000427805 */ /* 0x000fe4000001ff00 */
[----:B------:R-:W-:Y:S02]  /*6990*/  SHF.L.U32 R3, R92, 0x1f, RZ ;  /* 0x0000001f5c037819 */ /* 0x000fe400000006ff */
[----:B------:R-:W-:Y:S02]  /*69a0*/  CS2R R64, SRZ ;  /* 0x0000000000407805 */ /* 0x000fe4000001ff00 */
[----:B------:R-:W-:Y:S02]  /*69b0*/  ISETP.NE.U32.OR P5, PT, R0, 0x1, P4 ;  /* 0x000000010000780c */ /* 0x000fe400027a5470 */
[----:B------:R-:W-:Y:S02]  /*69c0*/  CS2R R58, SRZ ;  /* 0x00000000003a7805 */ /* 0x000fe4000001ff00 */
[----:B------:R-:W-:Y:S02]  /*69d0*/  LOP3.LUT P4, R88, R84, 0xff, RZ, 0xc0, !PT ;  /* 0x000000ff54587812 */ /* 0x000fe4000788c0ff */
[----:B------:R-:W-:Y:S02]  /*69e0*/  CS2R R56, SRZ ;  /* 0x0000000000387805 */ /* 0x000fe4000001ff00 */
[----:B------:R-:W-:Y:S02]  /*69f0*/  SEL R0, RZ, 0xffffffff, P0 ;  /* 0xffffffffff007807 */ /* 0x000fe40000000000 */
[----:B------:R-:W-:Y:S02]  /*6a00*/  CS2R R50, SRZ ;  /* 0x0000000000327805 */ /* 0x000fe4000001ff00 */
[----:B------:R-:W-:Y:S02]  /*6a10*/  P2R R99, PR, RZ, 0x20 ;  /* 0x00000020ff637803 */ /* 0x000fe40000000000 */
[----:B------:R-:W-:Y:S02]  /*6a20*/  CS2R R48, SRZ ;  /* 0x0000000000307805 */ /* 0x000fe4000001ff00 */
[----:B------:R-:W-:Y:S04]  /*6a30*/  @P1 SEL R0, R5, R0, !P4 ;  /* 0x0000000005001207 */ /* 0x000fe80006000000 */
[----:B------:R-:W-:Y:S02]  /*6a40*/  LOP3.LUT R0, R0, 0x1, RZ, 0xc0, !PT ;  /* 0x0000000100007812 */ /* 0x000fe400078ec0ff */
[----:B------:R-:W-:Y:S02]  /*6a50*/  @P5 SHF.L.U32 R2, R93, 0x1f, RZ ;  /* 0x0000001f5d025819 */ /* 0x000fe400000006ff */
[----:B------:R-:W-:Y:S02]  /*6a60*/  ISETP.NE.U32.AND P0, PT, R0, 0x1, PT ;  /* 0x000000010000780c */ /* 0x000fe40003f05070 */
[----:B------:R-:W1:Y:S02]  /*6a70*/  @P5 SYNCS.PHASECHK.TRANS64.TRYWAIT P3, [UR44+0x40], R2 ;  /* 0x00004002ff0055a7 */ /* 0x000e64000806112c */
[----:B------:R-:W-:Y:S01]  /*6a80*/  P2R R60, PR, RZ, 0x1 ;  /* 0x00000001ff3c7803 */ /* 0x000fe20000000000 */
[----:B------:R2:W3:Y:S01]  /*6a90*/  SYNCS.PHASECHK.TRANS64.TRYWAIT P2, [R100+URZ+0xb0], R3 ;  /* 0x0000b003640075a7 */ /* 0x0004e200080411ff */
[----:B-1----:R-:W-:Y:S01]  /*6aa0*/  @P5 SEL R46, RZ, 0x1, !P3 ;  /* 0x00000001ff2e5807 */ /* 0x002fe20005800000 */
[----:B--2---:R-:W-:Y:S06]  /*6ab0*/  @!P5 BRA `(.L_x_113) ;  /* 0x000000000058d947 */ /* 0x004fec0003800000 */
[----:B------:R-:W-:Y:S01]  /*6ac0*/  IMAD.MOV.U32 R75, RZ, RZ, RZ ;  /* 0x000000ffff4b7224 */ /* 0x000fe200078e00ff */
[----:B------:R-:W-:Y:S01]  /*6ad0*/  ISETP.NE.AND P0, PT, R46, RZ, PT ;  /* 0x000000ff2e00720c */ /* 0x000fe20003f05270 */
[----:B------:R-:W-:Y:S01]  /*6ae0*/  BSSY B0, `(.L_x_114) ;  /* 0x000000c000007945 */ /* 0x000fe20003800000 */
[----:B------:R-:W-:Y:S02]  /*6af0*/  CS2R R50, SRZ ;  /* 0x0000000000327805 */ /* 0x000fe4000001ff00 */
[----:B------:R-:W-:Y:S02]  /*6b00*/  CS2R R48, SRZ ;  /* 0x0000000000307805 */ /* 0x000fe4000001ff00 */
[----:B------:R-:W-:Y:S02]  /*6b10*/  CS2R R58, SRZ ;  /* 0x00000000003a7805 */ /* 0x000fe4000001ff00 */
[----:B------:R-:W-:Y:S02]  /*6b20*/  CS2R R56, SRZ ;  /* 0x0000000000387805 */ /* 0x000fe4000001ff00 */
[----:B------:R-:W-:Y:S02]  /*6b30*/  CS2R R66, SRZ ;  /* 0x0000000000427805 */ /* 0x000fe4000001ff00 */
[----:B------:R-:W-:Y:S02]  /*6b40*/  CS2R R64, SRZ ;  /* 0x0000000000407805 */ /* 0x000fe4000001ff00 */
[----:B------:R-:W-:Y:S01]  /*6b50*/  CS2R R72, SRZ ;  /* 0x0000000000487805 */ /* 0x000fe2000001ff00 */
[----:B------:R-:W-:Y:S06]  /*6b60*/  @P0 BRA `(.L_x_115) ;  /* 0x00000000000c0947 */ /* 0x000fec0003800000 */
[----:B------:R-:W-:Y:S04]  /*6b70*/  SHF.L.U32 R5, R93, 0x1f, RZ ;  /* 0x0000001f5d057819 */ /* 0x000fe800000006ff */
[----:B------:R-:W1:Y:S02]  /*6b80*/  SYNCS.PHASECHK.TRANS64.TRYWAIT P0, [UR44+0x40], R5 ;  /* 0x00004005ff0075a7 */ /* 0x000e64000800112c */
[----:B-1----:R-:W-:Y:S05]  /*6b90*/  @!P0 BRA `(.L_x_116) ;  /* 0x0000003c00cc8947 */ /* 0x002fea0003800000 */
.L_x_115:
[----:B------:R-:W-:Y:S05]  /*6ba0*/  BSYNC B0 ;  /* 0x0000000000007941 */ /* 0x000fea0003800000 */
.L_x_114:
[----:B------:R-:W-:Y:S01]  /*6bb0*/  ISETP.NE.AND P0, PT, R60, RZ, PT ;  /* 0x000000ff3c00720c */ /* 0x000fe20003f05270 */
[----:B------:R-:W-:Y:S11]  /*6bc0*/  HFMA2 R47, -RZ, RZ, 0, 5.9604644775390625e-08 ;  /* 0x00000001ff2f7431 */ /* 0x000ff600000001ff */
[----:B------:R-:W-:Y:S01]  /*6bd0*/  @!UPT UIADD3 URZ, UPT, UPT, URZ, URZ, URZ ;  /* 0x000000fffffff290 */ /* 0x000fe2000fffe0ff */
[----:B------:R2:W1:Y:S04]  /*6be0*/  @P0 LDS.128 R48, [R96] ;  /* 0x0000000060300984 */ /* 0x0004680000000c00 */
[----:B------:R2:W1:Y:S04]  /*6bf0*/  @P0 LDS.128 R56, [R95+0x10] ;  /* 0x000010005f380984 */ /* 0x0004680000000c00 */
[----:B------:R2:W1:Y:S04]  /*6c00*/  @P0 LDS.128 R64, [R94+0x20] ;  /* 0x000020005e400984 */ /* 0x0004680000000c00 */
[----:B------:R2:W1:Y:S02]  /*6c10*/  @P0 LDS.128 R72, [R90+0x30] ;  /* 0x000030005a480984 */ /* 0x0004640000000c00 */
.L_x_113:
[----:B------:R-:W-:Y:S05]  /*6c20*/  BSYNC B1 ;  /* 0x0000000000017941 */ /* 0x000fea0003800000 */
.L_x_112:
[----:B-1----:R-:W-:Y:S04]  /*6c30*/  SHF.R.U32.HI R0, RZ, 0x15, R39 ;  /* 0x00000015ff007819 */ /* 0x002fe80000011627 */
[----:B------:R-:W-:Y:S01]  /*6c40*/  LOP3.LUT P0, RZ, R0, 0x3, R85, 0x48, !PT ;  /* 0x0000000300ff7812 */ /* 0x000fe20007804855 */
[----:B------:R-:W-:Y:S01]  /*6c50*/  @!UPT UIADD3 URZ, UPT, UPT, URZ, URZ, URZ ;  /* 0x000000fffffff290 */ /* 0x000fe2000fffe0ff */
[----:B---3--:R-:W-:Y:S11]  /*6c60*/  @P2 BRA `(.L_x_117) ;  /* 0x0000000000082947 */ /* 0x008ff60003800000 */
[----:B------:R-:W1:Y:S02]  /*6c70*/  SYNCS.PHASECHK.TRANS64.TRYWAIT P1, [R100+URZ+0xb0], R3 ;  /* 0x0000b003640075a7 */ /* 0x000e6400080211ff */
[----:B-1----:R-:W-:Y:S05]  /*6c80*/  @!P1 BRA `(.L_x_118) ;  /* 0x0000003c00a89947 */ /* 0x002fea0003800000 */
.L_x_117:
[----:B------:R-:W-:Y:S05]  /*6c90*/  @!P0 BRA `(.L_x_119) ;  /* 0x0000000000408947 */ /* 0x000fea0003800000 */
[----:B------:R-:W3:Y:S01]  /*6ca0*/  LDCU.64 UR8, c[0x4][0x70] ;  /* 0x01000e00ff0877ac */ /* 0x000ee20008000a00 */
[----:B-1----:R-:W-:Y:S01]  /*6cb0*/  MOV R3, 0x0 ;  /* 0x0000000000037802 */ /* 0x002fe20000000f00 */
[----:B------:R-:W-:Y:S02]  /*6cc0*/  HFMA2 R12, -RZ, RZ, 0, 5.9604644775390625e-08 ;  /* 0x00000001ff0c7431 */ /* 0x000fe400000001ff */
[----:B------:R-:W-:Y:S02]  /*6cd0*/  IMAD.MOV.U32 R8, RZ, RZ, 0x192 ;  /* 0x00000192ff087424 */ /* 0x000fe400078e00ff */
[----:B------:R-:W-:Y:S01]  /*6ce0*/  IMAD.MOV.U32 R13, RZ, RZ, RZ ;  /* 0x000000ffff0d7224 */ /* 0x000fe200078e00ff */
[----:B------:R-:W1:Y:S01]  /*6cf0*/  LDCU.64 UR6, c[0x4][0x78] ;  /* 0x01000f00ff0677ac */ /* 0x000e620008000a00 */
[----:B------:R-:W2:Y:S01]  /*6d00*/  LDC.64 R2, c[0x4][R3] ;  /* 0x0100000003027b82 */ /* 0x000ea20000000a00 */
[----:B------:R-:W5:Y:S01]  /*6d10*/  LDCU.64 UR4, c[0x4][0x10] ;  /* 0x01000200ff0477ac */ /* 0x000f620008000a00 */
[----:B---3--:R-:W-:Y:S01]  /*6d20*/  MOV R5, UR9 ;  /* 0x0000000900057c02 */ /* 0x008fe20008000f00 */
[----:B------:R-:W-:Y:S01]  /*6d30*/  IMAD.U32 R4, RZ, RZ, UR8 ;  /* 0x00000008ff047e24 */ /* 0x000fe2000f8e00ff */
[----:B-1----:R-:W-:Y:S01]  /*6d40*/  MOV R7, UR7 ;  /* 0x0000000700077c02 */ /* 0x002fe20008000f00 */
[----:B------:R-:W-:Y:S01]  /*6d50*/  IMAD.U32 R6, RZ, RZ, UR6 ;  /* 0x00000006ff067e24 */ /* 0x000fe2000f8e00ff */
[----:B-----5:R-:W-:Y:S01]  /*6d60*/  MOV R11, UR5 ;  /* 0x00000005000b7c02 */ /* 0x020fe20008000f00 */
[----:B------:R-:W-:Y:S02]  /*6d70*/  IMAD.U32 R10, RZ, RZ, UR4 ;  /* 0x00000004ff0a7e24 */ /* 0x000fe4000f8e00ff */
[----:B------:R-:W-:Y:S07]  /*6d80*/  LEPC R20, `(.L_x_119) ;  /* 0x000000001014794e */ /* 0x000fee0000000000 */
[----:B--2-4-:R-:W-:Y:S05]  /*6d90*/  CALL.ABS.NOINC R2 ;  /* 0x0000000002007343 */ /* 0x014fea0003c00000 */
.L_x_119:
[----:B------:R-:W-:Y:S05]  /*6da0*/  WARPSYNC.ALL ;  /* 0x0000000000007948 */ /* 0x000fea0003800000 */
[----:B------:R-:W-:Y:S01]  /*6db0*/  R2UR UR4, R39 ;  /* 0x00000000270472ca */ /* 0x000fe200000e0000 */
[--C-:B------:R-:W-:Y:S01]  /*6dc0*/  HADD2.F32 R40, -RZ, R48.reuse.H0_H0 ;  /* 0x20000030ff287230 */ /* 0x100fe20000004100 */
[----:B------:R-:W-:Y:S01]  /*6dd0*/  ISETP.NE.AND P0, PT, R98, RZ, PT ;  /* 0x000000ff6200720c */ /* 0x000fe20003f05270 */
[----:B------:R-:W-:Y:S01]  /*6de0*/  HADD2.F32 R43, -RZ, R48.H1_H1 ;  /* 0x30000030ff2b7230 */ /* 0x000fe20000004100 */
[----:B------:R-:W-:Y:S01]  /*6df0*/  BSSY.RECONVERGENT B0, `(.L_x_120) ;  /* 0x0000086000007945 */ /* 0x000fe20003800200 */
[----:B------:R-:W-:Y:S02]  /*6e00*/  HADD2.F32 R42, -RZ, R49.H0_H0 ;  /* 0x20000031ff2a7230 */ /* 0x000fe40000004100 */
[----:B------:R-:W-:Y:S02]  /*6e10*/  HADD2.F32 R45, -RZ, R51.H0_H0 ;  /* 0x20000033ff2d7230 */ /* 0x000fe40000004100 */
[----:B------:R-:W-:Y:S04]  /*6e20*/  HADD2.F32 R44, -RZ, R75.H1_H1 ;  /* 0x3000004bff2c7230 */ /* 0x000fe80000004100 */
[----:B------:R-:W4:Y:S02]  /*6e30*/  LDTM.x32 R4, tmem[UR4] ;  /* 0x00000004000479ee */ /* 0x000f2400082c0000 */
[C---:B----4-:R-:W-:Y:S01]  /*6e40*/  FMUL R0, R38.reuse, R4 ;  /* 0x0000000426007220 */ /* 0x050fe20000400000 */
[C---:B------:R-:W-:Y:S01]  /*6e50*/  FMUL R2, R38.reuse, R5 ;  /* 0x0000000526027220 */ /* 0x040fe20000400000 */
[C---:B-1----:R-:W-:Y:S01]  /*6e60*/  FMUL R3, R38.reuse, R6 ;  /* 0x0000000626037220 */ /* 0x042fe20000400000 */
[C---:B------:R-:W-:Y:S01]  /*6e70*/  FMUL R7, R38.reuse, R7 ;  /* 0x0000000726077220 */ /* 0x040fe20000400000 */
[C---:B------:R-:W-:Y:S01]  /*6e80*/  FFMA R0, R41.reuse, R40, R0 ;  /* 0x0000002829007223 */ /* 0x040fe20000000000 */
[----:B------:R-:W-:Y:S02]  /*6e90*/  HADD2.F32 R40, -RZ, R49.H1_H1 ;  /* 0x30000031ff287230 */ /* 0x000fe40000004100 */
[C---:B------:R-:W-:Y:S01]  /*6ea0*/  FFMA R2, R41.reuse, R43, R2 ;  /* 0x0000002b29027223 */ /* 0x040fe20000000002 */
[C---:B------:R-:W-:Y:S01]  /*6eb0*/  FFMA R3, R41.reuse, R42, R3 ;  /* 0x0000002a29037223 */ /* 0x040fe20000000003 */
[--C-:B------:R-:W-:Y:S02]  /*6ec0*/  HADD2.F32 R43, -RZ, R50.reuse.H0_H0 ;  /* 0x20000032ff2b7230 */ /* 0x100fe40000004100 */
[----:B------:R-:W-:Y:S01]  /*6ed0*/  FMUL R4, R38, R8 ;  /* 0x0000000826047220 */ /* 0x000fe20000400000 */
[----:B------:R-:W-:Y:S01]  /*6ee0*/  HADD2.F32 R42, -RZ, R50.H1_H1 ;  /* 0x30000032ff2a7230 */ /* 0x000fe20000004100 */
[----:B------:R-:W-:Y:S01]  /*6ef0*/  F2FP.F16.F32.PACK_AB R52, R2, R0 ;  /* 0x000000000234723e */ /* 0x000fe200000000ff */
[C---:B------:R-:W-:Y:S01]  /*6f00*/  FFMA R7, R41.reuse, R40, R7 ;  /* 0x0000002829077223 */ /* 0x040fe20000000007 */
[----:B------:R-:W-:Y:S01]  /*6f10*/  FFMA R4, R41, R43, R4 ;  /* 0x0000002b29047223 */ /* 0x000fe20000000004 */
[C---:B------:R-:W-:Y:S01]  /*6f20*/  FMUL R5, R38.reuse, R9 ;  /* 0x0000000926057220 */ /* 0x040fe20000400000 */
[C---:B------:R-:W-:Y:S01]  /*6f30*/  FMUL R6, R38.reuse, R10 ;  /* 0x0000000a26067220 */ /* 0x040fe20000400000 */
[----:B------:R-:W-:Y:S01]  /*6f40*/  HADD2.F32 R40, -RZ, R51.H1_H1 ;  /* 0x30000033ff287230 */ /* 0x000fe20000004100 */
[----:B------:R-:W-:Y:S01]  /*6f50*/  F2FP.F16.F32.PACK_AB R53, R7, R3 ;  /* 0x000000030735723e */ /* 0x000fe200000000ff */
[C---:B------:R-:W-:Y:S01]  /*6f60*/  FFMA R5, R41.reuse, R42, R5 ;  /* 0x0000002a29057223 */ /* 0x040fe20000000005 */
[----:B------:R-:W-:Y:S01]  /*6f70*/  FFMA R6, R41, R45, R6 ;  /* 0x0000002d29067223 */ /* 0x000fe20000000006 */
[C---:B------:R-:W-:Y:S01]  /*6f80*/  FMUL R11, R38.reuse, R11 ;  /* 0x0000000b260b7220 */ /* 0x040fe20000400000 */
[--C-:B------:R-:W-:Y:S02]  /*6f90*/  HADD2.F32 R43, -RZ, R56.reuse.H0_H0 ;  /* 0x20000038ff2b7230 */ /* 0x100fe40000004100 */
[C---:B------:R-:W-:Y:S01]  /*6fa0*/  FMUL R8, R38.reuse, R12 ;  /* 0x0000000c26087220 */ /* 0x040fe20000400000 */
[----:B------:R-:W-:Y:S01]  /*6fb0*/  F2FP.F16.F32.PACK_AB R54, R5, R4 ;  /* 0x000000040536723e */ /* 0x000fe200000000ff */
[C---:B------:R-:W-:Y:S01]  /*6fc0*/  FFMA R11, R41.reuse, R40, R11 ;  /* 0x00000028290b7223 */ /* 0x040fe2000000000b */
[----:B------:R-:W-:Y:S02]  /*6fd0*/  HADD2.F32 R40, -RZ, R56.H1_H1 ;  /* 0x30000038ff287230 */ /* 0x000fe40000004100 */
[----:B------:R-:W-:Y:S01]  /*6fe0*/  FFMA R8, R41, R43, R8 ;  /* 0x0000002b29087223 */ /* 0x000fe20000000008 */
[C---:B------:R-:W-:Y:S01]  /*6ff0*/  FMUL R9, R38.reuse, R13 ;  /* 0x0000000d26097220 */ /* 0x040fe20000400000 */
[--C-:B------:R-:W-:Y:S01]  /*7000*/  HADD2.F32 R45, -RZ, R57.reuse.H0_H0 ;  /* 0x20000039ff2d7230 */ /* 0x100fe20000004100 */
[----:B------:R-:W-:Y:S01]  /*7010*/  F2FP.F16.F32.PACK_AB R55, R11, R6 ;  /* 0x000000060b37723e */ /* 0x000fe200000000ff */
[C---:B------:R-:W-:Y:S01]  /*7020*/  FMUL R10, R38.reuse, R14 ;  /* 0x0000000e260a7220 */ /* 0x040fe20000400000 */
[----:B------:R-:W-:Y:S02]  /*7030*/  HADD2.F32 R42, -RZ, R57.H1_H1 ;  /* 0x30000039ff2a7230 */ /* 0x000fe40000004100 */
[C---:B------:R-:W-:Y:S01]  /*7040*/  FFMA R9, R41.reuse, R40, R9 ;  /* 0x0000002829097223 */ /* 0x040fe20000000009 */
[C---:B------:R-:W-:Y:S01]  /*7050*/  FMUL R15, R38.reuse, R15 ;  /* 0x0000000f260f7220 */ /* 0x040fe20000400000 */
[----:B------:R1:W-:Y:S01]  /*7060*/  STS.128 [R96], R52 ;  /* 0x0000003460007388 */ /* 0x0003e20000000c00 */
[----:B------:R-:W-:Y:S01]  /*7070*/  FFMA R10, R41, R45, R10 ;  /* 0x0000002d290a7223 */ /* 0x000fe2000000000a */
[--C-:B------:R-:W-:Y:S01]  /*7080*/  HADD2.F32 R40, -RZ, R58.reuse.H0_H0 ;  /* 0x2000003aff287230 */ /* 0x100fe20000004100 */
[----:B------:R-:W-:Y:S01]  /*7090*/  F2FP.F16.F32.PACK_AB R68, R9, R8 ;  /* 0x000000080944723e */ /* 0x000fe200000000ff */
[----:B------:R-:W-:Y:S01]  /*70a0*/  FFMA R15, R41, R42, R15 ;  /* 0x0000002a290f7223 */ /* 0x000fe2000000000f */
[C---:B------:R-:W-:Y:S01]  /*70b0*/  FMUL R12, R38.reuse, R16 ;  /* 0x00000010260c7220 */ /* 0x040fe20000400000 */
[----:B------:R-:W-:Y:S02]  /*70c0*/  HADD2.F32 R42, -RZ, R58.H1_H1 ;  /* 0x3000003aff2a7230 */ /* 0x000fe40000004100 */
[C---:B------:R-:W-:Y:S01]  /*70d0*/  FMUL R13, R38.reuse, R17 ;  /* 0x00000011260d7220 */ /* 0x040fe20000400000 */
[--C-:B------:R-:W-:Y:S01]  /*70e0*/  HADD2.F32 R43, -RZ, R59.reuse.H0_H0 ;  /* 0x2000003bff2b7230 */ /* 0x100fe20000004100 */
[----:B------:R-:W-:Y:S01]  /*70f0*/  F2FP.F16.F32.PACK_AB R69, R15, R10 ;  /* 0x0000000a0f45723e */ /* 0x000fe200000000ff */
[C---:B------:R-:W-:Y:S01]  /*7100*/  FFMA R12, R41.reuse, R40, R12 ;  /* 0x00000028290c7223 */ /* 0x040fe2000000000c */
[C---:B------:R-:W-:Y:S01]  /*7110*/  FFMA R13, R41.reuse, R42, R13 ;  /* 0x0000002a290d7223 */ /* 0x040fe2000000000d */
[C---:B------:R-:W-:Y:S01]  /*7120*/  FMUL R14, R38.reuse, R18 ;  /* 0x00000012260e7220 */ /* 0x040fe20000400000 */
[----:B------:R-:W-:Y:S02]  /*7130*/  HADD2.F32 R40, -RZ, R59.H1_H1 ;  /* 0x3000003bff287230 */ /* 0x000fe40000004100 */
[C---:B------:R-:W-:Y:S01]  /*7140*/  FMUL R19, R38.reuse, R19 ;  /* 0x0000001326137220 */ /* 0x040fe20000400000 */
[C---:B------:R-:W-:Y:S01]  /*7150*/  FMUL R16, R38.reuse, R20 ;  /* 0x0000001426107220 */ /* 0x040fe20000400000 */
[C---:B------:R-:W-:Y:S01]  /*7160*/  FFMA R14, R41.reuse, R43, R14 ;  /* 0x0000002b290e7223 */ /* 0x040fe2000000000e */
[--C-:B------:R-:W-:Y:S02]  /*7170*/  HADD2.F32 R43, -RZ, R64.reuse.H0_H0 ;  /* 0x20000040ff2b7230 */ /* 0x100fe40000004100 */
[C---:B------:R-:W-:Y:S01]  /*7180*/  FFMA R19, R41.reuse, R40, R19 ;  /* 0x0000002829137223 */ /* 0x040fe20000000013 */
[----:B------:R-:W-:Y:S02]  /*7190*/  HADD2.F32 R42, -RZ, R64.H1_H1 ;  /* 0x30000040ff2a7230 */ /* 0x000fe40000004100 */
[C---:B------:R-:W-:Y:S01]  /*71a0*/  FMUL R17, R38.reuse, R21 ;  /* 0x0000001526117220 */ /* 0x040fe20000400000 */
[--C-:B------:R-:W-:Y:S02]  /*71b0*/  HADD2.F32 R45, -RZ, R65.reuse.H0_H0 ;  /* 0x20000041ff2d7230 */ /* 0x100fe40000004100 */
[C---:B------:R-:W-:Y:S01]  /*71c0*/  FMUL R18, R38.reuse, R22 ;  /* 0x0000001626127220 */ /* 0x040fe20000400000 */
[----:B------:R-:W-:Y:S02]  /*71d0*/  HADD2.F32 R40, -RZ, R65.H1_H1 ;  /* 0x30000041ff287230 */ /* 0x000fe40000004100 */
[C---:B------:R-:W-:Y:S01]  /*71e0*/  FMUL R23, R38.reuse, R23 ;  /* 0x0000001726177220 */ /* 0x040fe20000400000 */
[C---:B------:R-:W-:Y:S01]  /*71f0*/  FFMA R16, R41.reuse, R43, R16 ;  /* 0x0000002b29107223 */ /* 0x040fe20000000010 */
[C---:B------:R-:W-:Y:S01]  /*7200*/  FFMA R17, R41.reuse, R42, R17 ;  /* 0x0000002a29117223 */ /* 0x040fe20000000011 */
[C---:B------:R-:W-:Y:S01]  /*7210*/  FFMA R18, R41.reuse, R45, R18 ;  /* 0x0000002d29127223 */ /* 0x040fe20000000012 */
[C---:B------:R-:W-:Y:S01]  /*7220*/  FFMA R23, R41.reuse, R40, R23 ;  /* 0x0000002829177223 */ /* 0x040fe20000000017 */
[--C-:B------:R-:W-:Y:S02]  /*7230*/  HADD2.F32 R43, -RZ, R66.reuse.H0_H0 ;  /* 0x20000042ff2b7230 */ /* 0x100fe40000004100 */
[C---:B------:R-:W-:Y:S01]  /*7240*/  FMUL R20, R38.reuse, R24 ;  /* 0x0000001826147220 */ /* 0x040fe20000400000 */
        /* <DEDUP_REMOVED lines=9> */
[----:B------:R-:W-:Y:S01]  /*72e0*/  FFMA R27, R41, R42, R27 ;  /* 0x0000002a291b7223 */ /* 0x000fe2000000001b */
[--C-:B------:R-:W-:Y:S02]  /*72f0*/  HADD2.F32 R40, -RZ, R72.reuse.H0_H0 ;  /* 0x20000048ff287230 */ /* 0x100fe40000004100 */
[C---:B------:R-:W-:Y:S01]  /*7300*/  FMUL R24, R38.reuse, R28 ;  /* 0x0000001c26187220 */ /* 0x040fe20000400000 */
[----:B------:R-:W-:Y:S02]  /*7310*/  HADD2.F32 R42, -RZ, R72.H1_H1 ;  /* 0x30000048ff2a7230 */ /* 0x000fe40000004100 */
[C---:B------:R-:W-:Y:S01]  /*7320*/  FMUL R25, R38.reuse, R29 ;  /* 0x0000001d26197220 */ /* 0x040fe20000400000 */
[--C-:B------:R-:W-:Y:S02]  /*7330*/  HADD2.F32 R43, -RZ, R73.reuse.H0_H0 ;  /* 0x20000049ff2b7230 */ /* 0x100fe40000004100 */
[C---:B------:R-:W-:Y:S01]  /*7340*/  FMUL R26, R38.reuse, R30 ;  /* 0x0000001e261a7220 */ /* 0x040fe20000400000 */
[----:B------:R-:W-:Y:S01]  /*7350*/  F2FP.F16.F32.PACK_AB R70, R13, R12 ;  /* 0x0000000c0d46723e */ /* 0x000fe200000000ff */
[----:B------:R-:W-:Y:S01]  /*7360*/  FFMA R24, R41, R40, R24 ;  /* 0x0000002829187223 */ /* 0x000fe20000000018 */
[----:B------:R-:W-:Y:S01]  /*7370*/  F2FP.F16.F32.PACK_AB R71, R19, R14 ;  /* 0x0000000e1347723e */ /* 0x000fe200000000ff */
[C---:B------:R-:W-:Y:S01]  /*7380*/  FFMA R25, R41.reuse, R42, R25 ;  /* 0x0000002a29197223 */ /* 0x040fe20000000019 */
[C---:B------:R-:W-:Y:S01]  /*7390*/  FFMA R26, R41.reuse, R43, R26 ;  /* 0x0000002b291a7223 */ /* 0x040fe2000000001a */
[----:B------:R-:W-:Y:S02]  /*73a0*/  HADD2.F32 R40, -RZ, R73.H1_H1 ;  /* 0x30000049ff287230 */ /* 0x000fe40000004100 */
[C---:B------:R-:W-:Y:S01]  /*73b0*/  FMUL R31, R38.reuse, R31 ;  /* 0x0000001f261f7220 */ /* 0x040fe20000400000 */
[----:B------:R1:W-:Y:S01]  /*73c0*/  STS.128 [R95+0x10], R68 ;  /* 0x000010445f007388 */ /* 0x0003e20000000c00 */
[--C-:B------:R-:W-:Y:S02]  /*73d0*/  HADD2.F32 R43, -RZ, R74.reuse.H0_H0 ;  /* 0x2000004aff2b7230 */ /* 0x100fe40000004100 */
[C---:B------:R-:W-:Y:S01]  /*73e0*/  FMUL R28, R38.reuse, R32 ;  /* 0x00000020261c7220 */ /* 0x040fe20000400000 */
[----:B------:R-:W-:Y:S02]  /*73f0*/  HADD2.F32 R42, -RZ, R74.H1_H1 ;  /* 0x3000004aff2a7230 */ /* 0x000fe40000004100 */
[C---:B------:R-:W-:Y:S01]  /*7400*/  FMUL R29, R38.reuse, R33 ;  /* 0x00000021261d7220 */ /* 0x040fe20000400000 */
[----:B------:R-:W-:Y:S02]  /*7410*/  HADD2.F32 R45, -RZ, R75.H0_H0 ;  /* 0x2000004bff2d7230 */ /* 0x000fe40000004100 */
[C---:B------:R-:W-:Y:S01]  /*7420*/  FMUL R30, R38.reuse, R34 ;  /* 0x00000022261e7220 */ /* 0x040fe20000400000 */
[----:B------:R-:W-:Y:S01]  /*7430*/  FFMA R31, R41, R40, R31 ;  /* 0x00000028291f7223 */ /* 0x000fe2000000001f */
[----:B------:R-:W-:Y:S01]  /*7440*/  FMUL R35, R38, R35 ;  /* 0x0000002326237220 */ /* 0x000fe20000400000 */
[----:B------:R-:W-:Y:S01]  /*7450*/  F2FP.F16.F32.PACK_AB R104, R17, R16 ;  /* 0x000000101168723e */ /* 0x000fe200000000ff */
[----:B------:R-:W-:Y:S01]  /*7460*/  FFMA R28, R41, R43, R28 ;  /* 0x0000002b291c7223 */ /* 0x000fe2000000001c */
[----:B------:R-:W-:Y:S01]  /*7470*/  F2FP.F16.F32.PACK_AB R105, R23, R18 ;  /* 0x000000121769723e */ /* 0x000fe200000000ff */
[----:B------:R-:W-:Y:S01]  /*7480*/  FFMA R29, R41, R42, R29 ;  /* 0x0000002a291d7223 */ /* 0x000fe2000000001d */
[----:B------:R-:W-:Y:S01]  /*7490*/  F2FP.F16.F32.PACK_AB R106, R21, R20 ;  /* 0x00000014156a723e */ /* 0x000fe200000000ff */
[----:B------:R-:W-:Y:S01]  /*74a0*/  FFMA R30, R41, R45, R30 ;  /* 0x0000002d291e7223 */ /* 0x000fe2000000001e */
[----:B------:R-:W-:Y:S01]  /*74b0*/  F2FP.F16.F32.PACK_AB R107, R27, R22 ;  /* 0x000000161b6b723e */ /* 0x000fe200000000ff */
[----:B------:R-:W-:Y:S01]  /*74c0*/  FFMA R35, R41, R44, R35 ;  /* 0x0000002c29237223 */ /* 0x000fe20000000023 */
[----:B------:R-:W-:Y:S02]  /*74d0*/  F2FP.F16.F32.PACK_AB R108, R25, R24 ;  /* 0x00000018196c723e */ /* 0x000fe400000000ff */
[----:B------:R-:W-:Y:S01]  /*74e0*/  F2FP.F16.F32.PACK_AB R109, R31, R26 ;  /* 0x0000001a1f6d723e */ /* 0x000fe200000000ff */
[----:B------:R1:W-:Y:S01]  /*74f0*/  STS.128 [R94+0x20], R104 ;  /* 0x000020685e007388 */ /* 0x0003e20000000c00 */
[----:B------:R-:W-:Y:S02]  /*7500*/  F2FP.F16.F32.PACK_AB R110, R29, R28 ;  /* 0x0000001c1d6e723e */ /* 0x000fe400000000ff */
[----:B------:R-:W-:Y:S05]  /*7510*/  F2FP.F16.F32.PACK_AB R111, R35, R30 ;  /* 0x0000001e236f723e */ /* 0x000fea00000000ff */
[----:B------:R1:W-:Y:S01]  /*7520*/  STS.128 [R90+0x30], R108 ;  /* 0x0000306c5a007388 */ /* 0x0003e20000000c00 */
[----:B------:R-:W-:Y:S01]  /*7530*/  @!PT LDS RZ, [RZ] ;  /* 0x00000000fffff984 */ /* 0x000fe20000000800 */
[----:B------:R-:W-:Y:S01]  /*7540*/  @!PT LDS RZ, [RZ] ;  /* 0x00000000fffff984 */ /* 0x000fe20000000800 */
[----:B------:R-:W-:Y:S01]  /*7550*/  @!PT LDS RZ, [RZ] ;  /* 0x00000000fffff984 */ /* 0x000fe20000000800 */
[----:B------:R-:W-:Y:S01]  /*7560*/  @!PT LDS RZ, [RZ] ;  /* 0x00000000fffff984 */ /* 0x000fe20000000800 */
[----:B------:R3:W-:Y:S07]  /*7570*/  MEMBAR.ALL.CTA ;  /* 0x0000000000007992 */ /* 0x0007ee0000008000 */
[----:B---3--:R-:W3:Y:S02]  /*7580*/  FENCE.VIEW.ASYNC.S ;  /* 0x00000000000073c6 */ /* 0x008ee40000000000 */
[----:B---3--:R-:W-:Y:S06]  /*7590*/  BAR.SYNC.DEFER_BLOCKING 0x1, 0x80 ;  /* 0x0042000000007b1d */ /* 0x008fec0000010000 */
[----:B------:R-:W-:Y:S05]  /*75a0*/  @P0 BRA `(.L_x_121) ;  /* 0x0000000000280947 */ /* 0x000fea0003800000 */
[----:B------:R-:W3:Y:S01]  /*75b0*/  LDCU.64 UR6, c[0x0][0x348] ;  /* 0x00006900ff0677ac */ /* 0x000ee20008000a00 */
[----:B------:R-:W-:Y:S01]  /*75c0*/  UIADD3 UR4, UPT, UPT, UR44, 0x200, URZ ;  /* 0x000002002c047890 */ /* 0x000fe2000fffe0ff */
[----:B------:R-:W-:Y:S05]  /*75d0*/  UMOV UR51, UR36 ;  /* 0x0000002400337c82 */ /* 0x000fea0008000000 */
[----:B------:R-:W-:Y:S04]  /*75e0*/  MOV R87, UR4 ;  /* 0x0000000400577c02 */ /* 0x000fe80008000f00 */
[----:B------:R-:W-:Y:S01]  /*75f0*/  R2UR UR48, R87 ;  /* 0x00000000573072ca */ /* 0x000fe200000e0000 */
[----:B---3--:R-:W-:Y:S04]  /*7600*/  UIADD3 UR4, UP0, UPT, UR6, 0x680, URZ ;  /* 0x0000068006047890 */ /* 0x008fe8000ff1e0ff */
[----:B------:R-:W-:Y:S09]  /*7610*/  UIADD3.X UR5, UPT, UPT, URZ, UR7, URZ, UP0, !UPT ;  /* 0x00000007ff057290 */ /* 0x000ff200087fe4ff */
[----:B------:R3:W-:Y:S01]  /*7620*/  UTMASTG.3D [UR48], [UR4] ;  /* 0x00000030040073b5 */ /* 0x0007e20008010000 */
[----:B------:R0:W-:Y:S01]  /*7630*/  UTMACMDFLUSH ;  /* 0x00000000000079b7 */ /* 0x0001e20000000000 */
[----:B---3--:R-:W-:Y:S04]  /*7640*/  DEPBAR.LE SB0, 0x1 ;  /* 0x000080400000791a */ /* 0x008fe80000000000 */
.L_x_121:
[----:B------:R-:W-:Y:S05]  /*7650*/  BSYNC.RECONVERGENT B0 ;  /* 0x0000000000007941 */ /* 0x000fea0003800200 */
.L_x_120:
[----:B------:R-:W-:Y:S01]  /*7660*/  BAR.SYNC.DEFER_BLOCKING 0x1, 0x80 ;  /* 0x0042000000007b1d */ /* 0x000fe20000010000 */
[----:B------:R-:W-:Y:S01]  /*7670*/  ISETP.NE.AND P1, PT, R99, RZ, PT ;  /* 0x000000ff6300720c */ /* 0x000fe20003f25270 */
[----:B------:R-:W-:Y:S01]  /*7680*/  UISETP.NE.AND UP0, UPT, UR47, URZ, UPT ;  /* 0x000000ff2f00728c */ /* 0x000fe2000bf05270 */
[----:B------:R-:W-:Y:S11]  /*7690*/  LEA R3, R47, UR44, 0x3 ;  /* 0x0000002c2f037c11 */ /* 0x000ff6000f8e18ff */
[----:B------:R-:W-:Y:S01]  /*76a0*/  @P1 SHF.L.U32 R2, R93, 0x1f, RZ ;  /* 0x0000001f5d021819 */ /* 0x000fe200000006ff */
[----:B------:R-:W-:Y:S06]  /*76b0*/  BRA.U !UP0, `(.L_x_122) ;  /* 0x0000000108247547 */ /* 0x000fec000b800000 */
[----:B------:R-:W-:Y:S01]  /*76c0*/  IMAD.U32 R5, RZ, RZ, UR46 ;  /* 0x0000002eff057e24 */ /* 0x000fe2000f8e00ff */
[----:B------:R-:W-:Y:S01]  /*76d0*/  MOV R0, UR52 ;  /* 0x0000003400007c02 */ /* 0x000fe20008000f00 */
[----:B------:R-:W-:Y:S03]  /*76e0*/  UIADD3 UR4, UPT, UPT, UR46, 0x1, URZ ;  /* 0x000000012e047890 */ /* 0x000fe6000fffe0ff */
[----:B------:R-:W-:Y:S01]  /*76f0*/  @P1 LEA R5, R5, UR44, 0x3 ;  /* 0x0000002c05051c11 */ /* 0x000fe2000f8e18ff */
[----:B------:R-:W-:Y:S04]  /*7700*/  UISETP.NE.AND UP0, UPT, UR4, 0x4, UPT ;  /* 0x000000040400788c */ /* 0x000fe8000bf05270 */
[----:B------:R-:W-:Y:S01]  /*7710*/  @P1 VIADD R5, R5, 0x60 ;  /* 0x0000006005051836 */ /* 0x000fe20000000000 */
[----:B------:R-:W-:Y:S04]  /*7720*/  USEL UR46, UR4, URZ, UP0 ;  /* 0x000000ff042e7287 */ /* 0x000fe80008000000 */
[----:B------:R-:W-:Y:S04]  /*7730*/  @P1 PRMT R0, R0, 0x654, R5 ;  /* 0x0000065400001816 */ /* 0x000fe80000000005 */
[----:B------:R3:W-:Y:S04]  /*7740*/  @P1 SYNCS.ARRIVE.TRANS64.RED.A1T0 RZ, [R0+URZ], RZ ;  /* 0x000000ff00ff19a7 */ /* 0x0007e800081004ff */
.L_x_122:
[----:B------:R-:W4:Y:S01]  /*7750*/  @P1 SYNCS.PHASECHK.TRANS64.TRYWAIT P0, [R3+URZ+0x40], R2 ;  /* 0x00004002030015a7 */ /* 0x000f2200080011ff */
[----:B------:R-:W-:Y:S01]  /*7760*/  BSSY B1, `(.L_x_123) ;  /* 0x0000016000017945 */ /* 0x000fe20003800000 */
[----:B----4-:R-:W-:Y:S03]  /*7770*/  @P1 SEL R46, RZ, 0x1, !P0 ;  /* 0x00000001ff2e1807 */ /* 0x010fe60004000000 */
[----:B------:R-:W-:Y:S05]  /*7780*/  @!P1 BRA `(.L_x_124) ;  /* 0x00000000004c9947 */ /* 0x000fea0003800000 */
[----:B------:R-:W-:Y:S01]  /*7790*/  ISETP.NE.AND P0, PT, R46, RZ, PT ;  /* 0x000000ff2e00720c */ /* 0x000fe20003f05270 */
[----:B------:R-:W-:Y:S01]  /*77a0*/  BSSY B0, `(.L_x_125) ;  /* 0x000000b000007945 */ /* 0x000fe20003800000 */
[----:B------:R-:W-:Y:S11]  /*77b0*/  ISETP.NE.AND P1, PT, R60, RZ, PT ;  /* 0x000000ff3c00720c */ /* 0x000ff60003f25270 */
[----:B------:R-:W-:Y:S02]  /*77c0*/  @!UPT UIADD3 URZ, UPT, UPT, URZ, URZ, URZ ;  /* 0x000000fffffff290 */ /* 0x000fe4000fffe0ff */
[C---:B------:R-:W-:Y:S01]  /*77d0*/  @P1 IMAD R6, R47.reuse, 0x2000, R96 ;  /* 0x000020002f061824 */ /* 0x040fe200078e0260 */
[C---:B------:R-:W-:Y:S01]  /*77e0*/  @P1 LEA R4, R47.reuse, R94, 0xd ;  /* 0x0000005e2f041211 */ /* 0x040fe200078e68ff */
[C---:B------:R-:W-:Y:S02]  /*77f0*/  @P1 IMAD R5, R47.reuse, 0x2000, R95 ;  /* 0x000020002f051824 */ /* 0x040fe400078e025f */
[----:B------:R-:W-:Y:S01]  /*7800*/  @P1 IMAD R2, R47, 0x2000, R90 ;  /* 0x000020002f021824 */ /* 0x000fe200078e025a */
[----:B------:R-:W-:Y:S06]  /*7810*/  @P0 BRA `(.L_x_126) ;  /* 0x00000000000c0947 */ /* 0x000fec0003800000 */
[----:B---3--:R-:W-:Y:S04]  /*7820*/  SHF.L.U32 R0, R93, 0x1f, RZ ;  /* 0x0000001f5d007819 */ /* 0x008fe800000006ff */
[----:B------:R-:W3:Y:S02]  /*7830*/  SYNCS.PHASECHK.TRANS64.TRYWAIT P0, [R3+URZ+0x40], R0 ;  /* 0x00004000030075a7 */ /* 0x000ee400080011ff */
[----:B---3--:R-:W-:Y:S05]  /*7840*/  @!P0 BRA `(.L_x_127) ;  /* 0x0000003000cc8947 */ /* 0x008fea0003800000 */
.L_x_126:
[----:B------:R-:W-:Y:S05]  /*7850*/  BSYNC B0 ;  /* 0x0000000000007941 */ /* 0x000fea0003800000 */
.L_x_125:
[----:B------:R-:W-:Y:S02]  /*7860*/  ISETP.NE.AND P0, PT, R60, RZ, PT ;  /* 0x000000ff3c00720c */ /* 0x000fe40003f05270 */
[----:B------:R-:W-:Y:S11]  /*7870*/  IADD3 R47, PT, PT, R47, 0x1, RZ ;  /* 0x000000012f2f7810 */ /* 0x000ff60007ffe0ff */
[----:B------:R4:W1:Y:S04]  /*7880*/  @P0 LDS.128 R48, [R6] ;  /* 0x0000000006300984 */ /* 0x0008680000000c00 */
[----:B------:R4:W1:Y:S04]  /*7890*/  @P0 LDS.128 R56, [R5+0x10] ;  /* 0x0000100005380984 */ /* 0x0008680000000c00 */
[----:B------:R4:W1:Y:S04]  /*78a0*/  @P0 LDS.128 R64, [R4+0x20] ;  /* 0x0000200004400984 */ /* 0x0008680000000c00 */
[----:B------:R4:W1:Y:S02]  /*78b0*/  @P0 LDS.128 R72, [R2+0x30] ;  /* 0x0000300002480984 */ /* 0x0008640000000c00 */
.L_x_124:
[----:B------:R-:W-:Y:S05]  /*78c0*/  BSYNC B1 ;  /* 0x0000000000017941 */ /* 0x000fea0003800000 */
.L_x_123:
[----:B---3--:R-:W-:Y:S05]  /*78d0*/  VIADD R0, R39, 0x20 ;  /* 0x0000002027007836 */ /* 0x008fea0000000000 */
[----:B------:R-:W-:Y:S04]  /*78e0*/  SHF.R.U32.HI R0, RZ, 0x15, R0 ;  /* 0x00000015ff007819 */ /* 0x000fe80000011600 */
[----:B------:R-:W-:Y:S11]  /*78f0*/  LOP3.LUT P0, RZ, R0, 0x3, R85, 0x48, !PT ;  /* 0x0000000300ff7812 */ /* 0x000ff60007804855 */
[----:B------:R-:W-:Y:S02]  /*7900*/  @!UPT UIADD3 URZ, UPT, UPT, URZ, URZ, URZ ;  /* 0x000000fffffff290 */ /* 0x000fe4000fffe0ff */
[----:B------:R-:W-:Y:S05]  /*7910*/  @!P0 BRA `(.L_x_128) ;  /* 0x0000000000408947 */ /* 0x000fea0003800000 */
[----:B------:R-:W3:Y:S01]  /*7920*/  LDCU.64 UR8, c[0x4][0x70] ;  /* 0x01000e00ff0877ac */ /* 0x000ee20008000a00 */
[----:B------:R-:W-:Y:S01]  /*7930*/  MOV R3, 0x0 ;  /* 0x0000000000037802 */ /* 0x000fe20000000f00 */
[----:B------:R-:W-:Y:S02]  /*7940*/  HFMA2 R12, -RZ, RZ, 0, 5.9604644775390625e-08 ;  /* 0x00000001ff0c7431 */ /* 0x000fe400000001ff */
[----:B------:R-:W-:Y:S02]  /*7950*/  IMAD.MOV.U32 R8, RZ, RZ, 0x192 ;  /* 0x00000192ff087424 */ /* 0x000fe400078e00ff */
[----:B------:R-:W-:Y:S01]  /*7960*/  IMAD.MOV.U32 R13, RZ, RZ, RZ ;  /* 0x000000ffff0d7224 */ /* 0x000fe200078e00ff */
[----:B------:R-:W5:Y:S01]  /*7970*/  LDCU.64 UR6, c[0x4][0x78] ;  /* 0x01000f00ff0677ac */ /* 0x000f620008000a00 */
[----:B----4-:R-:W4:Y:S01]  /*7980*/  LDC.64 R2, c[0x4][R3] ;  /* 0x0100000003027b82 */ /* 0x010f220000000a00 */
[----:B------:R-:W2:Y:S01]  /*7990*/  LDCU.64 UR4, c[0x4][0x10] ;  /* 0x01000200ff0477ac */ /* 0x000ea20008000a00 */
[----:B---3--:R-:W-:Y:S01]  /*79a0*/  MOV R5, UR9 ;  /* 0x0000000900057c02 */ /* 0x008fe20008000f00 */
[----:B------:R-:W-:Y:S01]  /*79b0*/  IMAD.U32 R4, RZ, RZ, UR8 ;  /* 0x00000008ff047e24 */ /* 0x000fe2000f8e00ff */
[----:B-----5:R-:W-:Y:S01]  /*79c0*/  MOV R7, UR7 ;  /* 0x0000000700077c02 */ /* 0x020fe20008000f00 */
[----:B------:R-:W-:Y:S01]  /*79d0*/  IMAD.U32 R6, RZ, RZ, UR6 ;  /* 0x00000006ff067e24 */ /* 0x000fe2000f8e00ff */
[----:B--2---:R-:W-:Y:S01]  /*79e0*/  MOV R11, UR5 ;  /* 0x00000005000b7c02 */ /* 0x004fe20008000f00 */
[----:B------:R-:W-:Y:S02]  /*79f0*/  IMAD.U32 R10, RZ, RZ, UR4 ;  /* 0x00000004ff0a7e24 */ /* 0x000fe4000f8e00ff */
[----:B------:R-:W-:Y:S07]  /*7a00*/  LEPC R20, `(.L_x_128) ;  /* 0x000000001014794e */ /* 0x000fee0000000000 */
[----:B-1--4-:R-:W-:Y:S05]  /*7a10*/  CALL.ABS.NOINC R2 ;  /* 0x0000000002007343 */ /* 0x012fea0003c00000 */
.L_x_128:
[----:B------:R-:W-:Y:S05]  /*7a20*/  WARPSYNC.ALL ;  /* 0x0000000000007948 */ /* 0x000fea0003800000 */
[----:B------:R-:W-:Y:S01]  /*7a30*/  R2UR UR4, R39 ;  /* 0x00000000270472ca */ /* 0x000fe200000e0000 */
[--C-:B-1----:R-:W-:Y:S01]  /*7a40*/  HADD2.F32 R40, -RZ, R48.reuse.H0_H0 ;  /* 0x20000030ff287230 */ /* 0x102fe20000004100 */
[----:B------:R-:W-:Y:S01]  /*7a50*/  ISETP.NE.AND P6, PT, R99, RZ, PT ;  /* 0x000000ff6300720c */ /* 0x000fe20003fc5270 */
[----:B------:R-:W-:Y:S01]  /*7a60*/  HADD2.F32 R43, -RZ, R48.H1_H1 ;  /* 0x30000030ff2b7230 */ /* 0x000fe20000004100 */
[----:B------:R-:W-:Y:S01]  /*7a70*/  MOV R52, UR46 ;  /* 0x0000002e00347c02 */ /* 0x000fe20008000f00 */
[----:B------:R-:W-:Y:S01]  /*7a80*/  HADD2.F32 R42, -RZ, R49.H1_H1 ;  /* 0x30000031ff2a7230 */ /* 0x000fe20000004100 */
[----:B------:R-:W-:Y:S01]  /*7a90*/  MOV R61, UR52 ;  /* 0x00000034003d7c02 */ /* 0x000fe20008000f00 */
[----:B------:R-:W-:Y:S01]  /*7aa0*/  HADD2.F32 R45, -RZ, R51.H0_H0 ;  /* 0x20000033ff2d7230 */ /* 0x000fe20000004100 */
[----:B------:R-:W-:Y:S01]  /*7ab0*/  ISETP.NE.AND P0, PT, R98, RZ, PT ;  /* 0x000000ff6200720c */ /* 0x000fe20003f05270 */
[----:B------:R-:W-:Y:S01]  /*7ac0*/  HADD2.F32 R44, -RZ, R75.H1_H1 ;  /* 0x3000004bff2c7230 */ /* 0x000fe20000004100 */
[----:B------:R-:W-:Y:S01]  /*7ad0*/  BSSY.RECONVERGENT B0, `(.L_x_129) ;  /* 0x0000088000007945 */ /* 0x000fe20003800200 */
[----:B------:R-:W-:Y:S02]  /*7ae0*/  LEA R62, R47, UR44, 0x3 ;  /* 0x0000002c2f3e7c11 */ /* 0x000fe4000f8e18ff */
[----:B----4-:R-:W1:Y:S02]  /*7af0*/  LDTM.x32 R4, tmem[UR4+0x20] ;  /* 0x00002004000479ee */ /* 0x010e6400082c0000 */
[----:B------:R-:W-:Y:S02]  /*7b00*/  @P6 LEA R52, R52, UR44, 0x3 ;  /* 0x0000002c34346c11 */ /* 0x000fe4000f8e18ff */
[----:B------:R-:W-:Y:S02]  /*7b10*/  @P6 SHF.L.U32 R63, R93, 0x1f, RZ ;  /* 0x0000001f5d3f6819 */ /* 0x000fe400000006ff */
[----:B------:R-:W-:Y:S04]  /*7b20*/  @P6 IADD3 R52, PT, PT, R52, 0x60, RZ ;  /* 0x0000006034346810 */ /* 0x000fe80007ffe0ff */
[----:B------:R-:W-:Y:S01]  /*7b30*/  @P6 PRMT R61, R61, 0x654, R52 ;  /* 0x000006543d3d6816 */ /* 0x000fe20000000034 */
[C---:B-1----:R-:W-:Y:S01]  /*7b40*/  FMUL R0, R38.reuse, R4 ;  /* 0x0000000426007220 */ /* 0x042fe20000400000 */
[C---:B------:R-:W-:Y:S01]  /*7b50*/  FMUL R2, R38.reuse, R5 ;  /* 0x0000000526027220 */ /* 0x040fe20000400000 */
[C---:B------:R-:W-:Y:S01]  /*7b60*/  FMUL R3, R38.reuse, R6 ;  /* 0x0000000626037220 */ /* 0x040fe20000400000 */
[C---:B------:R-:W-:Y:S01]  /*7b70*/  FMUL R7, R38.reuse, R7 ;  /* 0x0000000726077220 */ /* 0x040fe20000400000 */
[C---:B------:R-:W-:Y:S01]  /*7b80*/  FFMA R0, R41.reuse, R40, R0 ;  /* 0x0000002829007223 */ /* 0x040fe20000000000 */
[----:B------:R-:W-:Y:S02]  /*7b90*/  HADD2.F32 R40, -RZ, R49.H0_H0 ;  /* 0x20000031ff287230 */ /* 0x000fe40000004100 */
[C---:B------:R-:W-:Y:S01]  /*7ba0*/  FFMA R2, R41.reuse, R43, R2 ;  /* 0x0000002b29027223 */ /* 0x040fe20000000002 */
[--C-:B------:R-:W-:Y:S02]  /*7bb0*/  HADD2.F32 R43, -RZ, R50.reuse.H0_H0 ;  /* 0x20000032ff2b7230 */ /* 0x100fe40000004100 */
[C---:B------:R-:W-:Y:S01]  /*7bc0*/  FMUL R4, R38.reuse, R8 ;  /* 0x0000000826047220 */ /* 0x040fe20000400000 */
[----:B------:R-:W-:Y:S01]  /*7bd0*/  FMUL R5, R38, R9 ;  /* 0x0000000926057220 */ /* 0x000fe20000400000 */
[C---:B------:R-:W-:Y:S01]  /*7be0*/  FFMA R3, R41.reuse, R40, R3 ;  /* 0x0000002829037223 */ /* 0x040fe20000000003 */
[----:B------:R-:W-:Y:S01]  /*7bf0*/  HADD2.F32 R40, -RZ, R50.H1_H1 ;  /* 0x30000032ff287230 */ /* 0x000fe20000004100 */
[----:B------:R-:W-:Y:S01]  /*7c00*/  F2FP.F16.F32.PACK_AB R52, R2, R0 ;  /* 0x000000000234723e */ /* 0x000fe200000000ff */
[C---:B------:R-:W-:Y:S01]  /*7c10*/  FFMA R7, R41.reuse, R42, R7 ;  /* 0x0000002a29077223 */ /* 0x040fe20000000007 */
[C---:B------:R-:W-:Y:S01]  /*7c20*/  FFMA R4, R41.reuse, R43, R4 ;  /* 0x0000002b29047223 */ /* 0x040fe20000000004 */
[C---:B------:R-:W-:Y:S01]  /*7c30*/  FMUL R6, R38.reuse, R10 ;  /* 0x0000000a26067220 */ /* 0x040fe20000400000 */
[----:B------:R-:W-:Y:S02]  /*7c40*/  HADD2.F32 R42, -RZ, R51.H1_H1 ;  /* 0x30000033ff2a7230 */ /* 0x000fe40000004100 */
[----:B------:R-:W-:Y:S01]  /*7c50*/  FFMA R5, R41, R40, R5 ;  /* 0x0000002829057223 */ /* 0x000fe20000000005 */
[----:B------:R-:W-:Y:S01]  /*7c60*/  F2FP.F16.F32.PACK_AB R53, R7, R3 ;  /* 0x000000030735723e */ /* 0x000fe200000000ff */
[----:B------:R-:W-:Y:S01]  /*7c70*/  FFMA R6, R41, R45, R6 ;  /* 0x0000002d29067223 */ /* 0x000fe20000000006 */
[C---:B------:R-:W-:Y:S01]  /*7c80*/  FMUL R11, R38.reuse, R11 ;  /* 0x0000000b260b7220 */ /* 0x040fe20000400000 */
[--C-:B------:R-:W-:Y:S01]  /*7c90*/  HADD2.F32 R40, -RZ, R56.reuse.H0_H0 ;  /* 0x20000038ff287230 */ /* 0x100fe20000004100 */
[----:B------:R-:W-:Y:S01]  /*7ca0*/  F2FP.F16.F32.PACK_AB R54, R5, R4 ;  /* 0x000000040536723e */ /* 0x000fe200000000ff */
[C---:B------:R-:W-:Y:S01]  /*7cb0*/  FMUL R8, R38.reuse, R12 ;  /* 0x0000000c26087220 */ /* 0x040fe20000400000 */
[C---:B------:R-:W-:Y:S01]  /*7cc0*/  FFMA R11, R41.reuse, R42, R11 ;  /* 0x0000002a290b7223 */ /* 0x040fe2000000000b */
[----:B------:R-:W-:Y:S02]  /*7cd0*/  HADD2.F32 R42, -RZ, R56.H1_H1 ;  /* 0x30000038ff2a7230 */ /* 0x000fe40000004100 */
[C---:B------:R-:W-:Y:S01]  /*7ce0*/  FMUL R9, R38.reuse, R13 ;  /* 0x0000000d26097220 */ /* 0x040fe20000400000 */
[--C-:B------:R-:W-:Y:S02]  /*7cf0*/  HADD2.F32 R43, -RZ, R57.reuse.H0_H0 ;  /* 0x20000039ff2b7230 */ /* 0x100fe40000004100 */
[----:B------:R-:W-:Y:S01]  /*7d00*/  FFMA R8, R41, R40, R8 ;  /* 0x0000002829087223 */ /* 0x000fe20000000008 */
[----:B------:R-:W-:Y:S01]  /*7d10*/  F2FP.F16.F32.PACK_AB R55, R11, R6 ;  /* 0x000000060b37723e */ /* 0x000fe200000000ff */
[----:B------:R-:W-:Y:S01]  /*7d20*/  FFMA R9, R41, R42, R9 ;  /* 0x0000002a29097223 */ /* 0x000fe20000000009 */
[C---:B------:R-:W-:Y:S01]  /*7d30*/  FMUL R10, R38.reuse, R14 ;  /* 0x0000000e260a7220 */ /* 0x040fe20000400000 */
[----:B------:R-:W-:Y:S02]  /*7d40*/  HADD2.F32 R40, -RZ, R57.H1_H1 ;  /* 0x30000039ff287230 */ /* 0x000fe40000004100 */
[C---:B------:R-:W-:Y:S01]  /*7d50*/  FMUL R15, R38.reuse, R15 ;  /* 0x0000000f260f7220 */ /* 0x040fe20000400000 */
[----:B------:R1:W-:Y:S01]  /*7d60*/  STS.128 [R96+0x2000], R52 ;  /* 0x0020003460007388 */ /* 0x0003e20000000c00 */
[----:B------:R-:W-:Y:S01]  /*7d70*/  F2FP.F16.F32.PACK_AB R68, R9, R8 ;  /* 0x000000080944723e */ /* 0x000fe200000000ff */
[C---:B------:R-:W-:Y:S01]  /*7d80*/  FFMA R10, R41.reuse, R43, R10 ;  /* 0x0000002b290a7223 */ /* 0x040fe2000000000a */
[--C-:B------:R-:W-:Y:S02]  /*7d90*/  HADD2.F32 R43, -RZ, R58.reuse.H0_H0 ;  /* 0x2000003aff2b7230 */ /* 0x100fe40000004100 */
        /* <DEDUP_REMOVED lines=11> */
[--C-:B------:R-:W-:Y:S02]  /*7e50*/  HADD2.F32 R43, -RZ, R64.reuse.H0_H0 ;  /* 0x20000040ff2b7230 */ /* 0x100fe40000004100 */
[C---:B------:R-:W-:Y:S01]  /*7e60*/  FFMA R14, R41.reuse, R45, R14 ;  /* 0x0000002d290e7223 */ /* 0x040fe2000000000e */
[C---:B------:R-:W-:Y:S01]  /*7e70*/  FMUL R16, R38.reuse, R20 ;  /* 0x0000001426107220 */ /* 0x040fe20000400000 */
        /* <DEDUP_REMOVED lines=17> */
[C---:B------:R-:W-:Y:S01]  /*7f90*/  FFMA R20, R41.reuse, R40, R20 ;  /* 0x0000002829147223 */ /* 0x040fe20000000014 */
[C---:B------:R-:W-:Y:S01]  /*7fa0*/  FFMA R21, R41.reuse, R42, R21 ;  /* 0x0000002a29157223 */ /* 0x040fe20000000015 */
[----:B------:R-:W-:Y:S02]  /*7fb0*/  HADD2.F32 R40, -RZ, R67.H1_H1 ;  /* 0x30000043ff287230 */ /* 0x000fe40000004100 */
[----:B------:R-:W-:Y:S01]  /*7fc0*/  FFMA R22, R41, R43, R22 ;  /* 0x0000002b29167223 */ /* 0x000fe20000000016 */
[C---:B------:R-:W-:Y:S01]  /*7fd0*/  FMUL R27, R38.reuse, R27 ;  /* 0x0000001b261b7220 */ /* 0x040fe20000400000 */
[--C-:B------:R-:W-:Y:S02]  /*7fe0*/  HADD2.F32 R43, -RZ, R72.reuse.H0_H0 ;  /* 0x20000048ff2b7230 */ /* 0x100fe40000004100 */
[C---:B------:R-:W-:Y:S01]  /*7ff0*/  FMUL R24, R38.reuse, R28 ;  /* 0x0000001c26187220 */ /* 0x040fe20000400000 */
[----:B------:R-:W-:Y:S02]  /*8000*/  HADD2.F32 R42, -RZ, R72.H1_H1 ;  /* 0x30000048ff2a7230 */ /* 0x000fe40000004100 */
[C---:B------:R-:W-:Y:S01]  /*8010*/  FMUL R25, R38.reuse, R29 ;  /* 0x0000001d26197220 */ /* 0x040fe20000400000 */
[--C-:B------:R-:W-:Y:S01]  /*8020*/  HADD2.F32 R45, -RZ, R73.reuse.H0_H0 ;  /* 0x20000049ff2d7230 */ /* 0x100fe20000004100 */
[----:B------:R-:W-:Y:S01]  /*8030*/  F2FP.F16.F32.PACK_AB R70, R13, R12 ;  /* 0x0000000c0d46723e */ /* 0x000fe200000000ff */
[C---:B------:R-:W-:Y:S01]  /*8040*/  FMUL R26, R38.reuse, R30 ;  /* 0x0000001e261a7220 */ /* 0x040fe20000400000 */
[----:B------:R-:W-:Y:S01]  /*8050*/  F2FP.F16.F32.PACK_AB R71, R19, R14 ;  /* 0x0000000e1347723e */ /* 0x000fe200000000ff */
[C---:B------:R-:W-:Y:S01]  /*8060*/  FFMA R27, R41.reuse, R40, R27 ;  /* 0x00000028291b7223 */ /* 0x040fe2000000001b */
[C---:B------:R-:W-:Y:S01]  /*8070*/  FFMA R24, R41.reuse, R43, R24 ;  /* 0x0000002b29187223 */ /* 0x040fe20000000018 */
[----:B------:R-:W-:Y:S02]  /*8080*/  HADD2.F32 R40, -RZ, R73.H1_H1 ;  /* 0x30000049ff287230 */ /* 0x000fe40000004100 */
[C---:B------:R-:W-:Y:S01]  /*8090*/  FFMA R25, R41.reuse, R42, R25 ;  /* 0x0000002a29197223 */ /* 0x040fe20000000019 */
[----:B------:R1:W-:Y:S01]  /*80a0*/  STS.128 [R95+0x2010], R68 ;  /* 0x002010445f007388 */ /* 0x0003e20000000c00 */
[C---:B------:R-:W-:Y:S01]  /*80b0*/  FMUL R31, R38.reuse, R31 ;  /* 0x0000001f261f7220 */ /* 0x040fe20000400000 */
[--C-:B------:R-:W-:Y:S02]  /*80c0*/  HADD2.F32 R43, -RZ, R74.reuse.H0_H0 ;  /* 0x2000004aff2b7230 */ /* 0x100fe40000004100 */
[C---:B------:R-:W-:Y:S01]  /*80d0*/  FFMA R26, R41.reuse, R45, R26 ;  /* 0x0000002d291a7223 */ /* 0x040fe2000000001a */
        /* <DEDUP_REMOVED lines=30> */
[----:B------:R-:W-:Y:S02]  /*82c0*/  UIADD3 UR9, UPT, UPT, UR49, 0x20, URZ ;  /* 0x0000002031097890 */ /* 0x000fe4000fffe0ff */
[----:B------:R-:W-:Y:S01]  /*82d0*/  UIADD3 UR8, UPT, UPT, UR44, 0x2200, URZ ;  /* 0x000022002c087890 */ /* 0x000fe2000fffe0ff */
[----:B------:R-:W-:Y:S01]  /*82e0*/  UMOV UR10, UR50 ;  /* 0x00000032000a7c82 */ /* 0x000fe20008000000 */
[----:B------:R-:W-:Y:S01]  /*82f0*/  UMOV UR11, UR36 ;  /* 0x00000024000b7c82 */ /* 0x000fe20008000000 */
[----:B---3--:R-:W-:Y:S04]  /*8300*/  UIADD3 UR4, UP0, UPT, UR6, 0x680, URZ ;  /* 0x0000068006047890 */ /* 0x008fe8000ff1e0ff */
[----:B------:R-:W-:Y:S09]  /*8310*/  UIADD3.X UR5, UPT, UPT, URZ, UR7, URZ, UP0, !UPT ;  /* 0x00000007ff057290 */ /* 0x000ff200087fe4ff */
[----:B------:R3:W-:Y:S01]  /*8320*/  UTMASTG.3D [UR8], [UR4] ;  /* 0x00000008040073b5 */ /* 0x0007e20008010000 */
[----:B------:R0:W-:Y:S01]  /*8330*/  UTMACMDFLUSH ;  /* 0x00000000000079b7 */ /* 0x0001e20000000000 */
[----:B---3--:R-:W-:Y:S04]  /*8340*/  DEPBAR.LE SB0, 0x1 ;  /* 0x000080400000791a */ /* 0x008fe80000000000 */
.L_x_130:
[----:B------:R-:W-:Y:S05]  /*8350*/  BSYNC.RECONVERGENT B0 ;  /* 0x0000000000007941 */ /* 0x000fea0003800200 */
.L_x_129:
[----:B------:R-:W-:Y:S01]  /*8360*/  BAR.SYNC.DEFER_BLOCKING 0x1, 0x80 ;  /* 0x0042000000007b1d */ /* 0x000fe20000010000 */
[----:B------:R-:W-:Y:S04]  /*8370*/  UIADD3 UR4, UPT, UPT, UR46, 0x1, URZ ;  /* 0x000000012e047890 */ /* 0x000fe8000fffe0ff */
[----:B------:R-:W-:Y:S04]  /*8380*/  UISETP.NE.AND UP0, UPT, UR4, 0x4, UPT ;  /* 0x000000040400788c */ /* 0x000fe8000bf05270 */
[----:B------:R-:W-:Y:S01]  /*8390*/  USEL UR45, UR4, URZ, UP0 ;  /* 0x000000ff042d7287 */ /* 0x000fe20008000000 */
[----:B------:R3:W-:Y:S01]  /*83a0*/  @P6 SYNCS.ARRIVE.TRANS64.RED.A1T0 RZ, [R61+URZ], RZ ;  /* 0x000000ff3dff69a7 */ /* 0x0007e200081004ff */
[----:B------:R-:W-:Y:S01]  /*83b0*/  BSSY B1, `(.L_x_131) ;  /* 0x0000017000017945 */ /* 0x000fe20003800000 */
[----:B------:R-:W4:Y:S02]  /*83c0*/  @P6 SYNCS.PHASECHK.TRANS64.TRYWAIT P0, [R62+URZ+0x40], R63 ;  /* 0x0000403f3e0065a7 */ /* 0x000f2400080011ff */
[----:B----4-:R-:W-:Y:S01]  /*83d0*/  @P6 SEL R46, RZ, 0x1, !P0 ;  /* 0x00000001ff2e6807 */ /* 0x010fe20004000000 */
[----:B---3--:R-:W-:Y:S06]  /*83e0*/  @!P6 BRA `(.L_x_132) ;  /* 0x00000000004ce947 */ /* 0x008fec0003800000 */
        /* <DEDUP_REMOVED lines=9> */
[----:B------:R-:W-:Y:S04]  /*8480*/  SHF.L.U32 R5, R93, 0x1f, RZ ;  /* 0x0000001f5d057819 */ /* 0x000fe800000006ff */
[----:B------:R-:W3:Y:S02]  /*8490*/  SYNCS.PHASECHK.TRANS64.TRYWAIT P0, [R62+URZ+0x40], R5 ;  /* 0x000040053e0075a7 */ /* 0x000ee400080011ff */
[----:B---3--:R-:W-:Y:S05]  /*84a0*/  @!P0 BRA `(.L_x_135) ;  /* 0x0000002400c88947 */ /* 0x008fea0003800000 */
.L_x_134:
[----:B------:R-:W-:Y:S05]  /*84b0*/  BSYNC B0 ;  /* 0x0000000000007941 */ /* 0x000fea0003800000 */
.L_x_133:
[----:B------:R-:W-:Y:S02]  /*84c0*/  ISETP.NE.AND P0, PT, R60, RZ, PT ;  /* 0x000000ff3c00720c */ /* 0x000fe40003f05270 */
[----:B------:R-:W-:Y:S11]  /*84d0*/  IADD3 R47, PT, PT, R47, 0x1, RZ ;  /* 0x000000012f2f7810 */ /* 0x000ff60007ffe0ff */
[----:B------:R4:W1:Y:S04]  /*84e0*/  @P0 LDS.128 R48, [R4] ;  /* 0x0000000004300984 */ /* 0x0008680000000c00 */
[----:B------:R4:W1:Y:S04]  /*84f0*/  @P0 LDS.128 R56, [R3+0x10] ;  /* 0x0000100003380984 */ /* 0x0008680000000c00 */
[----:B------:R4:W1:Y:S04]  /*8500*/  @P0 LDS.128 R64, [R2+0x20] ;  /* 0x0000200002400984 */ /* 0x0008680000000c00 */
[----:B------:R4:W1:Y:S02]  /*8510*/  @P0 LDS.128 R72, [R0+0x30] ;  /* 0x0000300000480984 */ /* 0x0008640000000c00 */
.L_x_132:
[----:B------:R-:W-:Y:S05]  /*8520*/  BSYNC B1 ;  /* 0x0000000000017941 */ /* 0x000fea0003800000 */
.L_x_131:
[----:B----4-:R-:W-:Y:S05]  /*8530*/  VIADD R0, R39, 0x40 ;  /* 0x0000004027007836 */ /* 0x010fea0000000000 */
        /* <DEDUP_REMOVED lines=9> */
[----:B------:R-:W4:Y:S01]  /*85d0*/  LDCU.64 UR6, c[0x4][0x78] ;  /* 0x01000f00ff0677ac */ /* 0x000f220008000a00 */
[----:B------:R-:W1:Y:S01]  /*85e0*/  LDC.64 R2, c[0x4][R3] ;  /* 0x0100000003027b82 */ /* 0x000e620000000a00 */
[----:B------:R-:W5:Y:S01]  /*85f0*/  LDCU.64 UR4, c[0x4][0x10] ;  /* 0x01000200ff0477ac */ /* 0x000f620008000a00 */
[----:B---3--:R-:W-:Y:S01]  /*8600*/  MOV R5, UR9 ;  /* 0x0000000900057c02 */ /* 0x008fe20008000f00 */
[----:B------:R-:W-:Y:S01]  /*8610*/  IMAD.U32 R4, RZ, RZ, UR8 ;  /* 0x00000008ff047e24 */ /* 0x000fe2000f8e00ff */
[----:B----4-:R-:W-:Y:S01]  /*8620*/  MOV R7, UR7 ;  /* 0x0000000700077c02 */ /* 0x010fe20008000f00 */
[----:B------:R-:W-:Y:S01]  /*8630*/  IMAD.U32 R6, RZ, RZ, UR6 ;  /* 0x00000006ff067e24 */ /* 0x000fe2000f8e00ff */
[----:B-----5:R-:W-:Y:S01]  /*8640*/  MOV R11, UR5 ;  /* 0x00000005000b7c02 */ /* 0x020fe20008000f00 */
[----:B------:R-:W-:Y:S02]  /*8650*/  IMAD.U32 R10, RZ, RZ, UR4 ;  /* 0x00000004ff0a7e24 */ /* 0x000fe4000f8e00ff */
[----:B------:R-:W-:Y:S07]  /*8660*/  LEPC R20, `(.L_x_136) ;  /* 0x000000001014794e */ /* 0x000fee0000000000 */
[----:B-12---:R-:W-:Y:S05]  /*8670*/  CALL.ABS.NOINC R2 ;  /* 0x0000000002007343 */ /* 0x006fea0003c00000 */
.L_x_136:
        /* <DEDUP_REMOVED lines=12> */
[----:B---3--:R-:W-:Y:S02]  /*8740*/  LEA R62, R47, UR44, 0x3 ;  /* 0x0000002c2f3e7c11 */ /* 0x008fe4000f8e18ff */
[----:B------:R-:W1:Y:S02]  /*8750*/  LDTM.x32 R4, tmem[UR4+0x40] ;  /* 0x00004004000479ee */ /* 0x000e6400082c0000 */
        /* <DEDUP_REMOVED lines=133> */
.L_x_138:
[----:B------:R-:W-:Y:S05]  /*8fb0*/  BSYNC.RECONVERGENT B0 ;  /* 0x0000000000007941 */ /* 0x000fea0003800200 */
.L_x_137:
        /* <DEDUP_REMOVED lines=21> */
.L_x_142:
[----:B------:R-:W-:Y:S05]  /*9110*/  BSYNC B0 ;  /* 0x0000000000007941 */ /* 0x000fea0003800000 */
.L_x_141:
[----:B------:R-:W-:Y:S11]  /*9120*/  ISETP.NE.AND P0, PT, R60, RZ, PT ;  /* 0x000000ff3c00720c */ /* 0x000ff60003f05270 */
[----:B------:R-:W-:Y:S02]  /*9130*/  @!UPT UIADD3 URZ, UPT, UPT, URZ, URZ, URZ ;  /* 0x000000fffffff290 */ /* 0x000fe4000fffe0ff */
[----:B------:R4:W1:Y:S04]  /*9140*/  @P0 LDS.128 R48, [R3] ;  /* 0x0000000003300984 */ /* 0x0008680000000c00 */
[----:B------:R4:W1:Y:S04]  /*9150*/  @P0 LDS.128 R56, [R2+0x10] ;  /* 0x0000100002380984 */ /* 0x0008680000000c00 */
[----:B------:R4:W1:Y:S04]  /*9160*/  @P0 LDS.128 R64, [R0+0x20] ;  /* 0x0000200000400984 */ /* 0x0008680000000c00 */
[----:B------:R4:W1:Y:S02]  /*9170*/  @P0 LDS.128 R72, [R47+0x30] ;  /* 0x000030002f480984 */ /* 0x0008640000000c00 */
.L_x_140:
[----:B------:R-:W-:Y:S05]  /*9180*/  BSYNC B1 ;  /* 0x0000000000017941 */ /* 0x000fea0003800000 */
.L_x_139:
        /* <DEDUP_REMOVED lines=21> */
.L_x_144:
[----:B------:R-:W-:Y:S01]  /*92e0*/  ISETP.NE.AND P0, PT, R98, RZ, PT ;  /* 0x000000ff6200720c */ /* 0x000fe20003f05270 */
[----:B------:R-:W-:Y:S05]  /*92f0*/  WARPSYNC.ALL ;  /* 0x0000000000007948 */ /* 0x000fea0003800000 */
[----:B------:R-:W-:Y:S01]  /*9300*/  R2UR UR4, R39 ;  /* 0x00000000270472ca */ /* 0x000fe200000e0000 */
[--C-:B-1----:R-:W-:Y:S01]  /*9310*/  HADD2.F32 R40, -RZ, R48.reuse.H0_H0 ;  /* 0x20000030ff287230 */ /* 0x102fe20000004100 */
[----:B------:R-:W-:Y:S01]  /*9320*/  IADD3 R102, PT, PT, R100, 0xd0, RZ ;  /* 0x000000d064667810 */ /* 0x000fe20007ffe0ff */
[----:B------:R-:W-:Y:S01]  /*9330*/  HADD2.F32 R42, -RZ, R48.H1_H1 ;  /* 0x30000030ff2a7230 */ /* 0x000fe20000004100 */
[----:B------:R-:W-:Y:S01]  /*9340*/  BSSY.RECONVERGENT B0, `(.L_x_145) ;  /* 0x0000089000007945 */ /* 0x000fe20003800200 */
[--C-:B------:R-:W-:Y:S01]  /*9350*/  HADD2.F32 R43, -RZ, R49.reuse.H0_H0 ;  /* 0x20000031ff2b7230 */ /* 0x100fe20000004100 */
[----:B------:R-:W-:Y:S01]  /*9360*/  LOP3.LUT R116, R102, 0xfefffff8, RZ, 0xc0, !PT ;  /* 0xfefffff866747812 */ /* 0x000fe200078ec0ff */
[----:B------:R-:W-:Y:S02]  /*9370*/  HADD2.F32 R44, -RZ, R49.H1_H1 ;  /* 0x30000031ff2c7230 */ /* 0x000fe40000004100 */
[--C-:B------:R-:W-:Y:S02]  /*9380*/  HADD2.F32 R45, -RZ, R50.reuse.H0_H0 ;  /* 0x20000032ff2d7230 */ /* 0x100fe40000004100 */
[----:B------:R-:W-:Y:S02]  /*9390*/  HADD2.F32 R46, -RZ, R50.H1_H1 ;  /* 0x30000032ff2e7230 */ /* 0x000fe40000004100 */
[----:B---3--:R-:W1:Y:S01]  /*93a0*/  LDTM.x32 R4, tmem[UR4+0x60] ;  /* 0x00006004000479ee */ /* 0x008e6200082c0000 */
[----:B------:R-:W-:Y:S01]  /*93b0*/  NOP ;  /* 0x0000000000007918 */ /* 0x000fe20000000000 */
[----:B-1----:R1:W-:Y:S01]  /*93c0*/  SYNCS.ARRIVE.TRANS64.RED.A1T0 RZ, [R116+URZ], RZ ;  /* 0x000000ff74ff79a7 */ /* 0x0023e200081004ff */
[--C-:B------:R-:W-:Y:S02]  /*93d0*/  HADD2.F32 R47, -RZ, R51.reuse.H0_H0 ;  /* 0x20000033ff2f7230 */ /* 0x100fe40000004100 */
[----:B------:R-:W-:Y:S02]  /*93e0*/  HADD2.F32 R48, -RZ, R51.H1_H1 ;  /* 0x30000033ff307230 */ /* 0x000fe40000004100 */
        /* <DEDUP_REMOVED lines=9> */
[C---:B------:R-:W-:Y:S01]  /*9480*/  FMUL R4, R38.reuse, R4 ;  /* 0x0000000426047220 */ /* 0x040fe20000400000 */
[C---:B------:R-:W-:Y:S01]  /*9490*/  FMUL R5, R38.reuse, R5 ;  /* 0x0000000526057220 */ /* 0x040fe20000400000 */
[C---:B------:R-:W-:Y:S01]  /*94a0*/  FMUL R6, R38.reuse, R6 ;  /* 0x0000000626067220 */ /* 0x040fe20000400000 */
[C---:B------:R-:W-:Y:S01]  /*94b0*/  FMUL R7, R38.reuse, R7 ;  /* 0x0000000726077220 */ /* 0x040fe20000400000 */
[C---:B------:R-:W-:Y:S01]  /*94c0*/  FFMA R4, R41.reuse, R40, R4 ;  /* 0x0000002829047223 */ /* 0x040fe20000000004 */
[C---:B------:R-:W-:Y:S01]  /*94d0*/  FFMA R5, R41.reuse, R42, R5 ;  /* 0x0000002a29057223 */ /* 0x040fe20000000005 */
[C---:B------:R-:W-:Y:S01]  /*94e0*/  FFMA R6, R41.reuse, R43, R6 ;  /* 0x0000002b29067223 */ /* 0x040fe20000000006 */
[----:B------:R-:W-:Y:S01]  /*94f0*/  FFMA R7, R41, R44, R7 ;  /* 0x0000002c29077223 */ /* 0x000fe20000000007 */
[C---:B------:R-:W-:Y:S01]  /*9500*/  FMUL R8, R38.reuse, R8 ;  /* 0x0000000826087220 */ /* 0x040fe20000400000 */
[C---:B------:R-:W-:Y:S01]  /*9510*/  FMUL R9, R38.reuse, R9 ;  /* 0x0000000926097220 */ /* 0x040fe20000400000 */
[----:B------:R-:W-:Y:S01]  /*9520*/  F2FP.F16.F32.PACK_AB R104, R5, R4 ;  /* 0x000000040568723e */ /* 0x000fe200000000ff */
[C---:B------:R-:W-:Y:S01]  /*9530*/  FMUL R10, R38.reuse, R10 ;  /* 0x0000000a260a7220 */ /* 0x040fe20000400000 */
[----:B------:R-:W-:Y:S01]  /*9540*/  F2FP.F16.F32.PACK_AB R105, R7, R6 ;  /* 0x000000060769723e */ /* 0x000fe200000000ff */
[C---:B------:R-:W-:Y:S01]  /*9550*/  FFMA R8, R41.reuse, R45, R8 ;  /* 0x0000002d29087223 */ /* 0x040fe20000000008 */
[C---:B------:R-:W-:Y:S01]  /*9560*/  FFMA R9, R41.reuse, R46, R9 ;  /* 0x0000002e29097223 */ /* 0x040fe20000000009 */
[----:B------:R-:W-:Y:S01]  /*9570*/  FFMA R10, R41, R47, R10 ;  /* 0x0000002f290a7223 */ /* 0x000fe2000000000a */
[C---:B------:R-:W-:Y:S01]  /*9580*/  FMUL R11, R38.reuse, R11 ;  /* 0x0000000b260b7220 */ /* 0x040fe20000400000 */
[C---:B------:R-:W-:Y:S01]  /*9590*/  FMUL R0, R38.reuse, R12 ;  /* 0x0000000c26007220 */ /* 0x040fe20000400000 */
[C---:B------:R-:W-:Y:S01]  /*95a0*/  FMUL R2, R38.reuse, R13 ;  /* 0x0000000d26027220 */ /* 0x040fe20000400000 */
[----:B------:R-:W-:Y:S01]  /*95b0*/  F2FP.F16.F32.PACK_AB R106, R9, R8 ;  /* 0x00000008096a723e */ /* 0x000fe200000000ff */
[C---:B------:R-:W-:Y:S01]  /*95c0*/  FFMA R11, R41.reuse, R48, R11 ;  /* 0x00000030290b7223 */ /* 0x040fe2000000000b */
[C---:B------:R-:W-:Y:S01]  /*95d0*/  FFMA R0, R41.reuse, R49, R0 ;  /* 0x0000003129007223 */ /* 0x040fe20000000000 */
[C---:B------:R-:W-:Y:S01]  /*95e0*/  FFMA R2, R41.reuse, R51, R2 ;  /* 0x0000003329027223 */ /* 0x040fe20000000002 */
[C---:B------:R-:W-:Y:S01]  /*95f0*/  FMUL R3, R38.reuse, R14 ;  /* 0x0000000e26037220 */ /* 0x040fe20000400000 */
[C---:B------:R-:W-:Y:S01]  /*9600*/  FMUL R15, R38.reuse, R15 ;  /* 0x0000000f260f7220 */ /* 0x040fe20000400000 */
[C---:B------:R-:W-:Y:S01]  /*9610*/  FMUL R12, R38.reuse, R16 ;  /* 0x00000010260c7220 */ /* 0x040fe20000400000 */
[C---:B------:R-:W-:Y:S01]  /*9620*/  FMUL R13, R38.reuse, R17 ;  /* 0x00000011260d7220 */ /* 0x040fe20000400000 */
[C---:B------:R-:W-:Y:S01]  /*9630*/  FFMA R3, R41.reuse, R50, R3 ;  /* 0x0000003229037223 */ /* 0x040fe20000000003 */
[C---:B------:R-:W-:Y:S01]  /*9640*/  FMUL R14, R38.reuse, R18 ;  /* 0x00000012260e7220 */ /* 0x040fe20000400000 */
[----:B------:R-:W-:Y:S01]  /*9650*/  FFMA R15, R41, R52, R15 ;  /* 0x00000034290f7223 */ /* 0x000fe2000000000f */
[C---:B------:R-:W-:Y:S01]  /*9660*/  FMUL R19, R38.reuse, R19 ;  /* 0x0000001326137220 */ /* 0x040fe20000400000 */
[----:B------:R-:W-:Y:S01]  /*9670*/  F2FP.F16.F32.PACK_AB R107, R11, R10 ;  /* 0x0000000a0b6b723e */ /* 0x000fe200000000ff */
[C---:B------:R-:W-:Y:S01]  /*9680*/  FFMA R12, R41.reuse, R53, R12 ;  /* 0x00000035290c7223 */ /* 0x040fe2000000000c */
[----:B------:R-:W-:Y:S02]  /*9690*/  HADD2.F32 R58, -RZ, R64.H1_H1 ;  /* 0x30000040ff3a7230 */ /* 0x000fe40000004100 */
[C---:B------:R-:W-:Y:S01]  /*96a0*/  FMUL R16, R38.reuse, R20 ;  /* 0x0000001426107220 */ /* 0x040fe20000400000 */
[C---:B------:R-:W-:Y:S01]  /*96b0*/  FFMA R13, R41.reuse, R54, R13 ;  /* 0x00000036290d7223 */ /* 0x040fe2000000000d */
[----:B------:R1:W-:Y:S01]  /*96c0*/  STS.128 [R96+0x6000], R104 ;  /* 0x0060006860007388 */ /* 0x0003e20000000c00 */
[--C-:B------:R-:W-:Y:S02]  /*96d0*/  HADD2.F32 R59, -RZ, R65.reuse.H0_H0 ;  /* 0x20000041ff3b7230 */ /* 0x100fe40000004100 */
[C---:B------:R-:W-:Y:S01]  /*96e0*/  FMUL R17, R38.reuse, R21 ;  /* 0x0000001526117220 */ /* 0x040fe20000400000 */
[C---:B------:R-:W-:Y:S01]  /*96f0*/  FFMA R14, R41.reuse, R55, R14 ;  /* 0x00000037290e7223 */ /* 0x040fe2000000000e */
[----:B------:R-:W-:Y:S02]  /*9700*/  HADD2.F32 R60, -RZ, R65.H1_H1 ;  /* 0x30000041ff3c7230 */ /* 0x000fe40000004100 */
[C---:B------:R-:W-:Y:S01]  /*9710*/  FMUL R18, R38.reuse, R22 ;  /* 0x0000001626127220 */ /* 0x040fe20000400000 */
[C---:B------:R-:W-:Y:S01]  /*9720*/  FFMA R19, R41.reuse, R56, R19 ;  /* 0x0000003829137223 */ /* 0x040fe20000000013 */
        /* <DEDUP_REMOVED lines=13> */
[----:B------:R-:W-:Y:S01]  /*9800*/  FMUL R27, R38, R27 ;  /* 0x0000001b261b7220 */ /* 0x000fe20000400000 */
[----:B------:R-:W-:Y:S01]  /*9810*/  F2FP.F16.F32.PACK_AB R108, R2, R0 ;  /* 0x00000000026c723e */ /* 0x000fe200000000ff */
[----:B------:R-:W-:Y:S01]  /*9820*/  FFMA R20, R41, R61, R20 ;  /* 0x0000003d29147223 */ /* 0x000fe20000000014 */
[----:B------:R-:W-:Y:S01]  /*9830*/  F2FP.F16.F32.PACK_AB R109, R15, R3 ;  /* 0x000000030f6d723e */ /* 0x000fe200000000ff */
[----:B------:R-:W-:Y:S01]  /*9840*/  HADD2.F32 R66, -RZ, R72.H1_H1 ;  /* 0x30000048ff427230 */ /* 0x000fe20000004100 */
[----:B------:R-:W-:Y:S01]  /*9850*/  F2FP.F16.F32.PACK_AB R110, R13, R12 ;  /* 0x0000000c0d6e723e */ /* 0x000fe200000000ff */
[C---:B------:R-:W-:Y:S01]  /*9860*/  FMUL R24, R38.reuse, R28 ;  /* 0x0000001c26187220 */ /* 0x040fe20000400000 */
[----:B------:R-:W-:Y:S01]  /*9870*/  F2FP.F16.F32.PACK_AB R111, R19, R14 ;  /* 0x0000000e136f723e */ /* 0x000fe200000000ff */
[C---:B------:R-:W-:Y:S01]  /*9880*/  FFMA R21, R41.reuse, R62, R21 ;  /* 0x0000003e29157223 */ /* 0x040fe20000000015 */
[--C-:B------:R-:W-:Y:S02]  /*9890*/  HADD2.F32 R67, -RZ, R73.reuse.H0_H0 ;  /* 0x20000049ff437230 */ /* 0x100fe40000004100 */
[C---:B------:R-:W-:Y:S01]  /*98a0*/  FMUL R25, R38.reuse, R29 ;  /* 0x0000001d26197220 */ /* 0x040fe20000400000 */
[C---:B------:R-:W-:Y:S01]  /*98b0*/  FFMA R22, R41.reuse, R63, R22 ;  /* 0x0000003f29167223 */ /* 0x040fe20000000016 */
[----:B------:R1:W-:Y:S01]  /*98c0*/  STS.128 [R95+0x6010], R108 ;  /* 0x0060106c5f007388 */ /* 0x0003e20000000c00 */
        /* <DEDUP_REMOVED lines=48> */
.L_x_146:
[----:B------:R-:W-:Y:S05]  /*9bd0*/  BSYNC.RECONVERGENT B0 ;  /* 0x0000000000007941 */ /* 0x000fea0003800200 */
.L_x_145:
[----:B------:R-:W-:Y:S01]  /*9be0*/  BAR.SYNC.DEFER_BLOCKING 0x1, 0x80 ;  /* 0x0042000000007b1d */ /* 0x000fe20000010000 */
[----:B------:R-:W-:Y:S01]  /*9bf0*/  UISETP.NE.AND UP0, UPT, UR47, -0x4, UPT ;  /* 0xfffffffc2f00788c */ /* 0x000fe2000bf05270 */
[----:B------:R-:W-:Y:S08]  /*9c00*/  IADD3 R0, PT, PT, R36, 0x1, RZ ;  /* 0x0000000124007810 */ /* 0x000ff00007ffe0ff */
[----:B------:R-:W-:Y:S05]  /*9c10*/  BRA.U !UP0, `(.L_x_147) ;  /* 0x0000000108287547 */ /* 0x000fea000b800000 */
[----:B------:R-:W-:Y:S01]  /*9c20*/  ISETP.NE.AND P0, PT, R99, RZ, PT ;  /* 0x000000ff6300720c */ /* 0x000fe20003f05270 */
[----:B------:R-:W-:Y:S01]  /*9c30*/  IMAD.U32 R3, RZ, RZ, UR46 ;  /* 0x0000002eff037e24 */ /* 0x000fe2000f8e00ff */
[----:B------:R-:W-:Y:S01]  /*9c40*/  UIADD3 UR4, UPT, UPT, UR46, 0x1, URZ ;  /* 0x000000012e047890 */ /* 0x000fe2000fffe0ff */
[----:B------:R-:W-:Y:S03]  /*9c50*/  IMAD.U32 R2, RZ, RZ, UR52 ;  /* 0x00000034ff027e24 */ /* 0x000fe6000f8e00ff */
[----:B------:R-:W-:Y:S04]  /*9c60*/  UISETP.NE.AND UP0, UPT, UR4, 0x4, UPT ;  /* 0x000000040400788c */ /* 0x000fe8000bf05270 */
[----:B------:R-:W-:Y:S03]  /*9c70*/  USEL UR46, UR4, URZ, UP0 ;  /* 0x000000ff042e7287 */ /* 0x000fe60008000000 */
[----:B------:R-:W-:Y:S05]  /*9c80*/  @P0 LEA R3, R3, UR44, 0x3 ;  /* 0x0000002c03030c11 */ /* 0x000fea000f8e18ff */
[----:B------:R-:W-:Y:S05]  /*9c90*/  @P0 VIADD R3, R3, 0x60 ;  /* 0x0000006003030836 */ /* 0x000fea0000000000 */
[----:B------:R-:W-:Y:S04]  /*9ca0*/  @P0 PRMT R2, R2, 0x654, R3 ;  /* 0x0000065402020816 */ /* 0x000fe80000000003 */
[----:B------:R3:W-:Y:S03]  /*9cb0*/  @P0 SYNCS.ARRIVE.TRANS64.RED.A1T0 RZ, [R2+URZ], RZ ;  /* 0x000000ff02ff09a7 */ /* 0x0007e600081004ff */
.L_x_147:
[----:B------:R-:W-:Y:S01]  /*9cc0*/  R2UR UR4, R86 ;  /* 0x00000000560472ca */ /* 0x000fe200000e0000 */
[----:B------:R-:W-:Y:S01]  /*9cd0*/  UISETP.NE.AND UP0, UPT, UR62, URZ, UPT ;  /* 0x000000ff3e00728c */ /* 0x000fe2000bf05270 */
[----:B------:R-:W-:Y:S01]  /*9ce0*/  ISETP.NE.AND P0, PT, R89, 0x2, PT ;  /* 0x000000025900780c */ /* 0x000fe20003f05270 */
[----:B------:R-:W-:Y:S01]  /*9cf0*/  UIADD3 UR16, UPT, UPT, UR38, UR63, URZ ;  /* 0x0000003f26107290 */ /* 0x000fe2000fffe0ff */
[----:B------:R-:W-:Y:S01]  /*9d00*/  ISETP.NE.AND P1, PT, R0, 0x4, PT ;  /* 0x000000040000780c */ /* 0x000fe20003f25270 */
[----:B------:R-:W-:Y:S01]  /*9d10*/  UIADD3 UR47, UPT, UPT, UR47, 0x4, URZ ;  /* 0x000000042f2f7890 */ /* 0x000fe2000fffe0ff */
[----:B---3--:R-:W-:Y:S01]  /*9d20*/  SEL R2, RZ, 0x1, P0 ;  /* 0x00000001ff027807 */ /* 0x008fe20000000000 */
[----:B------:R-:W-:Y:S01]  /*9d30*/  UMOV UR36, UR61 ;  /* 0x0000003d00247c82 */ /* 0x000fe20008000000 */
[----:B------:R-:W-:Y:S02]  /*9d40*/  SEL R3, RZ, 0x1, P1 ;  /* 0x00000001ff037807 */ /* 0x000fe40000800000 */
[----:B------:R-:W-:Y:S02]  /*9d50*/  LOP3.LUT R91, R91, R2, RZ, 0x3c, !PT ;  /* 0x000000025b5b7212 */ /* 0x000fe400078e3cff */
[----:B------:R-:W-:Y:S01]  /*9d60*/  LOP3.LUT R92, R92, R3, RZ, 0x3c, !PT ;  /* 0x000000035c5c7212 */ /* 0x000fe200078e3cff */
[----:B------:R-:W-:Y:S01]  /*9d70*/  UIADD3 UR20, UPT, UPT, UR37, UR4, URZ ;  /* 0x0000000425147290 */ /* 0x000fe2000fffe0ff */
[----:B------:R-:W-:Y:S02]  /*9d80*/  SEL R89, R89, RZ, P0 ;  /* 0x000000ff59597207 */ /* 0x000fe40000000000 */
[----:B------:R-:W-:Y:S01]  /*9d90*/  SEL R36, R0, RZ, P1 ;  /* 0x000000ff00247207 */ /* 0x000fe20000800000 */
[----:B------:R-:W-:Y:S08]  /*9da0*/  BRA.U UP0, `(.L_x_148) ;  /* 0xffffffbd00fc7547 */ /* 0x000ff0000b83ffff */
[----:B------:R-:W3:Y:S01]  /*9db0*/  LDCU.64 UR4, c[0x0][0x888] ;  /* 0x00011100ff0477ac */ /* 0x000ee20008000a00 */
[----:B------:R-:W4:Y:S01]  /*9dc0*/  LDCU.64 UR6, c[0x0][0x890] ;  /* 0x00011200ff0677ac */ /* 0x000f220008000a00 */
[----:B---3--:R-:W-:Y:S02]  /*9dd0*/  ISETP.NE.U32.AND P2, PT, RZ, UR4, PT ;  /* 0x00000004ff007c0c */ /* 0x008fe4000bf45070 */
[----:B----4-:R-:W-:Y:S02]  /*9de0*/  ISETP.NE.U32.AND P1, PT, RZ, UR6, PT ;  /* 0x00000006ff007c0c */ /* 0x010fe4000bf25070 */
[----:B------:R-:W-:Y:S02]  /*9df0*/  ISETP.NE.AND.EX P2, PT, RZ, UR5, PT, P2 ;  /* 0x00000005ff007c0c */ /* 0x000fe4000bf45320 */
[----:B------:R-:W-:-:S13]  /*9e00*/  ISETP.NE.AND.EX P0, PT, RZ, UR7, PT, P1 ;  /* 0x00000007ff007c0c */ /* 0x000fda000bf05310 */
[----:B------:R-:W-:Y:S05]  /*9e10*/  @P2 BRA P0, `(.L_x_149) ;  /* 0x00000000003c2947 */ /* 0x000fea0000000000 */
[----:B------:R-:W-:-:S13]  /*9e20*/  ISETP.NE.AND.EX P1, PT, RZ, UR7, PT, P1 ;  /* 0x00000007ff007c0c */ /* 0x000fda000bf25310 */
[----:B------:R-:W-:Y:S05]  /*9e30*/  @P1 BRA `(.L_x_150) ;  /* 0x00000000000c1947 */ /* 0x000fea0003800000 */
[----:B------:R-:W-:-:S13]  /*9e40*/  FSETP.NEU.AND P0, PT, R41, RZ, PT ;  /* 0x000000ff2900720b */ /* 0x000fda0003f0d000 */
[----:B------:R-:W-:Y:S05]  /*9e50*/  @!P0 EXIT ;  /* 0x000000000000894d */ /* 0x000fea0003800000 */
[----:B------:R-:W-:Y:S05]  /*9e60*/  BRA `(.L_x_149) ;  /* 0x0000000000287947 */ /* 0x000fea0003800000 */
.L_x_150:
[----:B------:R-:W-:Y:S01]  /*9e70*/  ISETP.NE.AND P0, PT, R88, RZ, PT ;  /* 0x000000ff5800720c */ /* 0x000fe20003f05270 */
[----:B------:R-:W-:-:S12]  /*9e80*/  BSSY.RECONVERGENT B0, `(.L_x_149) ;  /* 0x0000008000007945 */ /* 0x000fd80003800200 */
[----:B------:R-:W-:Y:S05]  /*9e90*/  @P0 BRA `(.L_x_151) ;  /* 0x0000000000100947 */ /* 0x000fea0003800000 */
[----:B------:R-:W-:-:S04]  /*9ea0*/  ISETP.NE.U32.AND P0, PT, RZ, UR4, PT ;  /* 0x00000004ff007c0c */ /* 0x000fc8000bf05070 */
[----:B------:R-:W-:-:S13]  /*9eb0*/  ISETP.NE.AND.EX P0, PT, RZ, UR5, PT, P0 ;  /* 0x00000005ff007c0c */ /* 0x000fda000bf05300 */
[----:B------:R-:W-:Y:S05]  /*9ec0*/  @!P0 EXIT ;  /* 0x000000000000894d */ /* 0x000fea0003800000 */
[----:B------:R-:W-:Y:S05]  /*9ed0*/  BRA `(.L_x_152) ;  /* 0x0000000000087947 */ /* 0x000fea0003800000 */
.L_x_151:
[----:B------:R-:W-:-:S13]  /*9ee0*/  FSETP.NEU.AND P0, PT, R41, RZ, PT ;  /* 0x000000ff2900720b */ /* 0x000fda0003f0d000 */
[----:B------:R-:W-:Y:S05]  /*9ef0*/  @!P0 EXIT ;  /* 0x000000000000894d */ /* 0x000fea0003800000 */
.L_x_152:
[----:B------:R-:W-:Y:S05]  /*9f00*/  BSYNC.RECONVERGENT B0 ;  /* 0x0000000000007941 */ /* 0x000fea0003800200 */
.L_x_149:
[----:B------:R-:W-:Y:S01]  /*9f10*/  ULEA UR6, UR46, UR44, 0x3 ;  /* 0x0000002c2e067291 */ /* 0x000fe2000f8e18ff */
[----:B------:R-:W-:-:S04]  /*9f20*/  DEPBAR.LE SB0, 0x0 ;  /* 0x000080000000791a */ /* 0x000fc80000000000 */
[----:B------:R-:W-:-:S04]  /*9f30*/  UIADD3 UR6, UPT, UPT, UR6, 0x60, URZ ;  /* 0x0000006006067890 */ /* 0x000fc8000fffe0ff */
[----:B------:R-:W-:-:S09]  /*9f40*/  UPRMT UR6, UR52, 0x654, UR6 ;  /* 0x0000065434067896 */ /* 0x000fd20008000006 */
[----:B------:R-:W-:Y:S01]  /*9f50*/  SYNCS.ARRIVE.TRANS64.RED.A1T0 RZ, [UR6], RZ ;  /* 0x000000ffffff79a7 */ /* 0x000fe20008100406 */
[----:B------:R-:W-:Y:S05]  /*9f60*/  EXIT ;  /* 0x000000000000794d */ /* 0x000fea0003800000 */
.L_x_24:
[----:B---3--:R3:W4:Y:S02]  /*9f70*/  SYNCS.PHASECHK.TRANS64.TRYWAIT P0, [R3+URZ+0x100], R2 ;  /* 0x00010002030075a7 */ /* 0x00872400080011ff */
[----:B----4-:R-:W-:Y:S05]  /*9f80*/  @!P0 NANOSLEEP.SYNCS 0x989680 ;  /* 0x009896800000895d */ /* 0x010fea0003900000 */
[----:B------:R-:W4:Y:S02]  /*9f90*/  @!P0 SYNCS.PHASECHK.TRANS64 P0, [R3+URZ+0x100], R2 ;  /* 0x00010002030085a7 */ /* 0x000f2400080010ff */
[----:B----4-:R-:W-:Y:S05]  /*9fa0*/  @!P0 BRA `(.L_x_24) ;  /* 0xfffffffc00f08947 */ /* 0x010fea000383ffff */
[----:B------:R-:W-:Y:S05]  /*9fb0*/  BRA `(.L_x_153) ;  /* 0xffffff7800f87947 */ /* 0x000fea000383ffff */
.L_x_27:
[----:B--2---:R-:W-:-:S07]  /*9fc0*/  MOV R0, UR5 ;  /* 0x0000000500007c02 */ /* 0x004fce0008000f00 */
.L_x_154:
[----:B--2---:R2:W3:Y:S02]  /*9fd0*/  SYNCS.PHASECHK.TRANS64.TRYWAIT P0, [R0+URZ+0x20], R3 ;  /* 0x00002003000075a7 */ /* 0x0044e400080011ff */
[----:B---3--:R-:W-:Y:S05]  /*9fe0*/  @!P0 NANOSLEEP.SYNCS 0x989680 ;  /* 0x009896800000895d */ /* 0x008fea0003900000 */
[----:B------:R-:W3:Y:S02]  /*9ff0*/  @!P0 SYNCS.PHASECHK.TRANS64 P0, [R0+URZ+0x20], R3 ;  /* 0x00002003000085a7 */ /* 0x000ee400080010ff */
[----:B---3--:R-:W-:Y:S05]  /*a000*/  @!P0 BRA `(.L_x_154) ;  /* 0xfffffffc00f08947 */ /* 0x008fea000383ffff */
[----:B------:R-:W-:Y:S05]  /*a010*/  BRA `(.L_x_26) ;  /* 0xffffff7c00507947 */ /* 0x000fea000383ffff */
.L_x_36:
[----:B-1----:R-:W-:-:S07]  /*a020*/  MOV R0, UR6 ;  /* 0x0000000600007c02 */ /* 0x002fce0008000f00 */
.L_x_155:
[----:B-1----:R1:W2:Y:S02]  /*a030*/  SYNCS.PHASECHK.TRANS64.TRYWAIT P0, [R0+URZ+0x20], R3 ;  /* 0x00002003000075a7 */ /* 0x0022a400080011ff */
[----:B--2---:R-:W-:Y:S05]  /*a040*/  @!P0 NANOSLEEP.SYNCS 0x989680 ;  /* 0x009896800000895d */ /* 0x004fea0003900000 */
[----:B------:R-:W2:Y:S02]  /*a050*/  @!P0 SYNCS.PHASECHK.TRANS64 P0, [R0+URZ+0x20], R3 ;  /* 0x00002003000085a7 */ /* 0x000ea400080010ff */
[----:B--2---:R-:W-:Y:S05]  /*a060*/  @!P0 BRA `(.L_x_155) ;  /* 0xfffffffc00f08947 */ /* 0x004fea000383ffff */
[----:B------:R-:W-:Y:S05]  /*a070*/  BRA `(.L_x_35) ;  /* 0xffffff8000647947 */ /* 0x000fea000383ffff */
.L_x_43:
[----:B-1----:R1:W4:Y:S02]  /*a080*/  SYNCS.PHASECHK.TRANS64.TRYWAIT P0, [R3+URZ+0x90], R0 ;  /* 0x00009000030075a7 */ /* 0x00232400080011ff */
[----:B----4-:R-:W-:Y:S05]  /*a090*/  @!P0 NANOSLEEP.SYNCS 0x989680 ;  /* 0x009896800000895d */ /* 0x010fea0003900000 */
[----:B------:R-:W4:Y:S02]  /*a0a0*/  @!P0 SYNCS.PHASECHK.TRANS64 P0, [R3+URZ+0x90], R0 ;  /* 0x00009000030085a7 */ /* 0x000f2400080010ff */
[----:B----4-:R-:W-:Y:S05]  /*a0b0*/  @!P0 BRA `(.L_x_43) ;  /* 0xfffffffc00f08947 */ /* 0x010fea000383ffff */
[----:B------:R-:W-:Y:S05]  /*a0c0*/  BRA `(.L_x_156) ;  /* 0xffffff8400587947 */ /* 0x000fea000383ffff */
.L_x_47:
[----:B-1----:R-:W-:-:S07]  /*a0d0*/  MOV R0, UR4 ;  /* 0x0000000400007c02 */ /* 0x002fce0008000f00 */
.L_x_157:
[----:B-1----:R1:W2:Y:S02]  /*a0e0*/  SYNCS.PHASECHK.TRANS64.TRYWAIT P0, [R0+URZ], R3 ;  /* 0x00000003000075a7 */ /* 0x0022a400080011ff */
[----:B--2---:R-:W-:Y:S05]  /*a0f0*/  @!P0 NANOSLEEP.SYNCS 0x989680 ;  /* 0x009896800000895d */ /* 0x004fea0003900000 */
[----:B------:R-:W2:Y:S02]  /*a100*/  @!P0 SYNCS.PHASECHK.TRANS64 P0, [R0+URZ], R3 ;  /* 0x00000003000085a7 */ /* 0x000ea400080010ff */
[----:B--2---:R-:W-:Y:S05]  /*a110*/  @!P0 BRA `(.L_x_157) ;  /* 0xfffffffc00f08947 */ /* 0x004fea000383ffff */
[----:B------:R-:W-:Y:S05]  /*a120*/  BRA `(.L_x_158) ;  /* 0xffffff8c00007947 */ /* 0x000fea000383ffff */
.L_x_48:
[----:B------:R-:W-:-:S07]  /*a130*/  MOV R0, UR5 ;  /* 0x0000000500007c02 */ /* 0x000fce0008000f00 */
.L_x_159:
[----:B-1----:R1:W2:Y:S02]  /*a140*/  SYNCS.PHASECHK.TRANS64.TRYWAIT P0, [R0+URZ], R3 ;  /* 0x00000003000075a7 */ /* 0x0022a400080011ff */
[----:B--2---:R-:W-:Y:S05]  /*a150*/  @!P0 NANOSLEEP.SYNCS 0x989680 ;  /* 0x009896800000895d */ /* 0x004fea0003900000 */
[----:B------:R-:W2:Y:S02]  /*a160*/  @!P0 SYNCS.PHASECHK.TRANS64 P0, [R0+URZ], R3 ;  /* 0x00000003000085a7 */ /* 0x000ea400080010ff */
[----:B--2---:R-:W-:Y:S05]  /*a170*/  @!P0 BRA `(.L_x_159) ;  /* 0xfffffffc00f08947 */ /* 0x004fea000383ffff */
[----:B------:R-:W-:Y:S05]  /*a180*/  BRA `(.L_x_160) ;  /* 0xffffff8c000c7947 */ /* 0x000fea000383ffff */
.L_x_49:
[----:B------:R-:W-:-:S07]  /*a190*/  MOV R0, UR5 ;  /* 0x0000000500007c02 */ /* 0x000fce0008000f00 */
.L_x_161:
[----:B-1----:R1:W2:Y:S02]  /*a1a0*/  SYNCS.PHASECHK.TRANS64.TRYWAIT P0, [R0+URZ], R3 ;  /* 0x00000003000075a7 */ /* 0x0022a400080011ff */
[----:B--2---:R-:W-:Y:S05]  /*a1b0*/  @!P0 NANOSLEEP.SYNCS 0x989680 ;  /* 0x009896800000895d */ /* 0x004fea0003900000 */
[----:B------:R-:W2:Y:S02]  /*a1c0*/  @!P0 SYNCS.PHASECHK.TRANS64 P0, [R0+URZ], R3 ;  /* 0x00000003000085a7 */ /* 0x000ea400080010ff */
[----:B--2---:R-:W-:Y:S05]  /*a1d0*/  @!P0 BRA `(.L_x_161) ;  /* 0xfffffffc00f08947 */ /* 0x004fea000383ffff */
[----:B------:R-:W-:Y:S05]  /*a1e0*/  BRA `(.L_x_162) ;  /* 0xffffff8c00187947 */ /* 0x000fea000383ffff */
.L_x_52:
[----:B--2---:R2:W3:Y:S02]  /*a1f0*/  SYNCS.PHASECHK.TRANS64.TRYWAIT P0, [R2+URZ+0xf0], R5 ;  /* 0x0000f005020075a7 */ /* 0x0044e400080011ff */
[----:B---3--:R-:W-:Y:S05]  /*a200*/  @!P0 NANOSLEEP.SYNCS 0x989680 ;  /* 0x009896800000895d */ /* 0x008fea0003900000 */
[----:B------:R-:W3:Y:S02]  /*a210*/  @!P0 SYNCS.PHASECHK.TRANS64 P0, [R2+URZ+0xf0], R5 ;  /* 0x0000f005020085a7 */ /* 0x000ee400080010ff */
[----:B---3--:R-:W-:Y:S05]  /*a220*/  @!P0 BRA `(.L_x_52) ;  /* 0xfffffffc00f08947 */ /* 0x008fea000383ffff */
[----:B------:R-:W-:Y:S05]  /*a230*/  BRA `(.L_x_163) ;  /* 0xffffff8c00747947 */ /* 0x000fea000383ffff */
.L_x_53:
[----:B------:R-:W-:-:S07]  /*a240*/  MOV R2, UR4 ;  /* 0x0000000400027c02 */ /* 0x000fce0008000f00 */
.L_x_164:
[----:B--2---:R2:W3:Y:S02]  /*a250*/  SYNCS.PHASECHK.TRANS64.TRYWAIT P0, [R2+URZ+0xa0], R5 ;  /* 0x0000a005020075a7 */ /* 0x0044e400080011ff */
[----:B---3--:R-:W-:Y:S05]  /*a260*/  @!P0 NANOSLEEP.SYNCS 0x989680 ;  /* 0x009896800000895d */ /* 0x008fea0003900000 */
[----:B------:R-:W3:Y:S02]  /*a270*/  @!P0 SYNCS.PHASECHK.TRANS64 P0, [R2+URZ+0xa0], R5 ;  /* 0x0000a005020085a7 */ /* 0x000ee400080010ff */
[----:B---3--:R-:W-:Y:S05]  /*a280*/  @!P0 BRA `(.L_x_164) ;  /* 0xfffffffc00f08947 */ /* 0x008fea000383ffff */
[----:B------:R-:W-:Y:S05]  /*a290*/  BRA `(.L_x_165) ;  /* 0xffffff8c00847947 */ /* 0x000fea000383ffff */
.L_x_54:
[----:B--2---:R2:W3:Y:S02]  /*a2a0*/  SYNCS.PHASECHK.TRANS64.TRYWAIT P1, [R2+URZ+0x90], R5 ;  /* 0x00009005020075a7 */ /* 0x0044e400080211ff */
[----:B---3--:R-:W-:Y:S05]  /*a2b0*/  @!P1 NANOSLEEP.SYNCS 0x989680 ;  /* 0x009896800000995d */ /* 0x008fea0003900000 */
[----:B------:R-:W3:Y:S02]  /*a2c0*/  @!P1 SYNCS.PHASECHK.TRANS64 P1, [R2+URZ+0x90], R5 ;  /* 0x00009005020095a7 */ /* 0x000ee400080210ff */
[----:B---3--:R-:W-:Y:S05]  /*a2d0*/  @!P1 BRA `(.L_x_54) ;  /* 0xfffffffc00f09947 */ /* 0x008fea000383ffff */
[----:B------:R-:W-:Y:S05]  /*a2e0*/  BRA `(.L_x_166) ;  /* 0xffffff8c00b47947 */ /* 0x000fea000383ffff */
.L_x_57:
[----:B------:R-:W-:-:S07]  /*a2f0*/  MOV R0, UR4 ;  /* 0x0000000400007c02 */ /* 0x000fce0008000f00 */
.L_x_167:
[----:B--2---:R2:W3:Y:S02]  /*a300*/  SYNCS.PHASECHK.TRANS64.TRYWAIT P0, [R0+URZ+0xa0], R3 ;  /* 0x0000a003000075a7 */ /* 0x0044e400080011ff */
[----:B---3--:R-:W-:Y:S05]  /*a310*/  @!P0 NANOSLEEP.SYNCS 0x989680 ;  /* 0x009896800000895d */ /* 0x008fea0003900000 */
[----:B------:R-:W3:Y:S02]  /*a320*/  @!P0 SYNCS.PHASECHK.TRANS64 P0, [R0+URZ+0xa0], R3 ;  /* 0x0000a003000085a7 */ /* 0x000ee400080010ff */
[----:B---3--:R-:W-:Y:S05]  /*a330*/  @!P0 BRA `(.L_x_167) ;  /* 0xfffffffc00f08947 */ /* 0x008fea000383ffff */
[----:B------:R-:W-:Y:S05]  /*a340*/  BRA `(.L_x_56) ;  /* 0xffffff9000087947 */ /* 0x000fea000383ffff */
.L_x_66:
[----:B--2---:R-:W-:-:S04]  /*a350*/  MOV R0, UR5 ;  /* 0x0000000500007c02 */ /* 0x004fc80008000f00 */
[----:B------:R2:W3:Y:S03]  /*a360*/  SYNCS.PHASECHK.TRANS64.TRYWAIT P0, [R0+URZ+0x8], R7 ;  /* 0x00000807000075a7 */ /* 0x0004e600080011ff */
[----:B---3--:R-:W-:Y:S05]  /*a370*/  @!P0 NANOSLEEP.SYNCS 0x989680 ;  /* 0x009896800000895d */ /* 0x008fea0003900000 */
[----:B------:R-:W3:Y:S02]  /*a380*/  @!P0 SYNCS.PHASECHK.TRANS64 P0, [R0+URZ+0x8], R7 ;  /* 0x00000807000085a7 */ /* 0x000ee400080010ff */
[----:B---3--:R-:W-:Y:S05]  /*a390*/  @!P0 BRA `(.L_x_66) ;  /* 0xfffffffc00ec8947 */ /* 0x008fea000383ffff */
[----:B------:R-:W-:Y:S05]  /*a3a0*/  BRA `(.L_x_65) ;  /* 0xffffff9000bc7947 */ /* 0x000fea000383ffff */
.L_x_68:
[----:B------:R-:W-:Y:S01]  /*a3b0*/  BSSY B0, `(.L_x_168) ;  /* 0x0000006000007945 */ /* 0x000fe20003800000 */
[----:B------:R-:W-:-:S07]  /*a3c0*/  MOV R15, 0xffffffff ;  /* 0xffffffff000f7802 */ /* 0x000fce0000000f00 */
[----:B-12--5:R-:W-:Y:S05]  /*a3d0*/  WARPSYNC.COLLECTIVE R15, `(.L_x_169) ;  /* 0x000000000f0c7348 */ /* 0x026fea0003c00000 */
[----:B------:R-:W-:Y:S02]  /*a3e0*/  ELECT P6, UR79, PT ;  /* 0x00000000004f782f */ /* 0x000fe400038c0000 */
[----:B------:R-:W-:Y:S01]  /*a3f0*/  MOV R14, UR79 ;  /* 0x0000004f000e7c02 */ /* 0x000fe20008000f00 */
[----:B-12--5:R-:W-:Y:S10]  /*a400*/  ENDCOLLECTIVE ;  /* 0x000000000000791b */ /* 0x026ff40003800000 */
.L_x_169:
[----:B------:R-:W-:Y:S05]  /*a410*/  BSYNC B0 ;  /* 0x0000000000007941 */ /* 0x000fea0003800000 */
.L_x_168:
[----:B------:R-:W-:Y:S01]  /*a420*/  PLOP3.LUT P0, PT, P6, PT, PT, 0x80, 0x8 ;  /* 0x000000000008781c */ /* 0x000fe2000370f070 */
[----:B------:R-:W-:-:S12]  /*a430*/  BRA `(.L_x_170) ;  /* 0xffffff9000e87947 */ /* 0x000fd8000383ffff */
.L_x_70:
[----:B--2---:R-:W-:-:S04]  /*a440*/  MOV R0, UR5 ;  /* 0x0000000500007c02 */ /* 0x004fc80008000f00 */
[----:B------:R2:W3:Y:S03]  /*a450*/  SYNCS.PHASECHK.TRANS64.TRYWAIT P0, [R0+URZ+0x8], R5 ;  /* 0x00000805000075a7 */ /* 0x0004e600080011ff */
[----:B---3--:R-:W-:Y:S05]  /*a460*/  @!P0 NANOSLEEP.SYNCS 0x989680 ;  /* 0x009896800000895d */ /* 0x008fea0003900000 */
[----:B------:R-:W3:Y:S02]  /*a470*/  @!P0 SYNCS.PHASECHK.TRANS64 P0, [R0+URZ+0x8], R5 ;  /* 0x00000805000085a7 */ /* 0x000ee400080010ff */
[----:B---3--:R-:W-:Y:S05]  /*a480*/  @!P0 BRA `(.L_x_70) ;  /* 0xfffffffc00ec8947 */ /* 0x008fea000383ffff */
[----:B------:R-:W-:Y:S05]  /*a490*/  BRA `(.L_x_69) ;  /* 0xffffff9000ec7947 */ /* 0x000fea000383ffff */
.L_x_71:
[----:B-1----:R1:W2:Y:S02]  /*a4a0*/  SYNCS.PHASECHK.TRANS64.TRYWAIT P0, [R0+URZ+0x90], R5 ;  /* 0x00009005000075a7 */ /* 0x0022a400080011ff */
[----:B--2---:R-:W-:Y:S05]  /*a4b0*/  @!P0 NANOSLEEP.SYNCS 0x989680 ;  /* 0x009896800000895d */ /* 0x004fea0003900000 */
[----:B------:R-:W2:Y:S02]  /*a4c0*/  @!P0 SYNCS.PHASECHK.TRANS64 P0, [R0+URZ+0x90], R5 ;  /* 0x00009005000085a7 */ /* 0x000ea400080010ff */
[----:B--2---:R-:W-:Y:S05]  /*a4d0*/  @!P0 BRA `(.L_x_71) ;  /* 0xfffffffc00f08947 */ /* 0x004fea000383ffff */
[----:B------:R-:W-:Y:S05]  /*a4e0*/  BRA `(.L_x_171) ;  /* 0xffffff9400f87947 */ /* 0x000fea000383ffff */
.L_x_73:
[----:B------:R-:W-:-:S07]  /*a4f0*/  MOV R0, UR46 ;  /* 0x0000002e00007c02 */ /* 0x000fce0008000f00 */
.L_x_172:
[----:B-1----:R1:W2:Y:S02]  /*a500*/  SYNCS.PHASECHK.TRANS64.TRYWAIT P0, [R0+URZ+0xd0], R5 ;  /* 0x0000d005000075a7 */ /* 0x0022a400080011ff */
[----:B--2---:R-:W-:Y:S05]  /*a510*/  @!P0 NANOSLEEP.SYNCS 0x989680 ;  /* 0x009896800000895d */ /* 0x004fea0003900000 */
[----:B------:R-:W2:Y:S02]  /*a520*/  @!P0 SYNCS.PHASECHK.TRANS64 P0, [R0+URZ+0xd0], R5 ;  /* 0x0000d005000085a7 */ /* 0x000ea400080010ff */
[----:B--2---:R-:W-:Y:S05]  /*a530*/  @!P0 BRA `(.L_x_172) ;  /* 0xfffffffc00f08947 */ /* 0x004fea000383ffff */
[----:B------:R-:W-:Y:S05]  /*a540*/  BRA `(.L_x_173) ;  /* 0xffffff9800447947 */ /* 0x000fea000383ffff */
.L_x_76:
[----:B------:R-:W-:Y:S07]  /*a550*/  MOV R0, UR7 ;  /* 0x0000000700007c02 */ /* 0x000fee0008000f00 */
.L_x_174:
[----:B-1----:R1:W2:Y:S02]  /*a560*/  SYNCS.PHASECHK.TRANS64.TRYWAIT P0, [R0+URZ], R5 ;  /* 0x00000005000075a7 */ /* 0x0022a400080011ff */
[----:B--2---:R-:W-:Y:S05]  /*a570*/  @!P0 NANOSLEEP.SYNCS 0x989680 ;  /* 0x009896800000895d */ /* 0x004fea0003900000 */
[----:B------:R-:W2:Y:S02]  /*a580*/  @!P0 SYNCS.PHASECHK.TRANS64 P0, [R0+URZ], R5 ;  /* 0x00000005000085a7 */ /* 0x000ea400080010ff */
[----:B--2---:R-:W-:Y:S05]  /*a590*/  @!P0 BRA `(.L_x_174) ;  /* 0xfffffffc00f08947 */ /* 0x004fea000383ffff */
[----:B------:R-:W-:Y:S05]  /*a5a0*/  BRA `(.L_x_75) ;  /* 0xffffff9800587947 */ /* 0x000fea000383ffff */
.L_x_80:
[----:B-1----:R-:W-:-:S07]  /*a5b0*/  MOV R0, UR4 ;  /* 0x0000000400007c02 */ /* 0x002fce0008000f00 */
.L_x_175:
[----:B-1----:R1:W2:Y:S02]  /*a5c0*/  SYNCS.PHASECHK.TRANS64.TRYWAIT P0, [R0+URZ], R3 ;  /* 0x00000003000075a7 */ /* 0x0022a400080011ff */
[----:B--2---:R-:W-:Y:S05]  /*a5d0*/  @!P0 NANOSLEEP.SYNCS 0x989680 ;  /* 0x009896800000895d */ /* 0x004fea0003900000 */
[----:B------:R-:W2:Y:S02]  /*a5e0*/  @!P0 SYNCS.PHASECHK.TRANS64 P0, [R0+URZ], R3 ;  /* 0x00000003000085a7 */ /* 0x000ea400080010ff */
[----:B--2---:R-:W-:Y:S05]  /*a5f0*/  @!P0 BRA `(.L_x_175) ;  /* 0xfffffffc00f08947 */ /* 0x004fea000383ffff */
[----:B------:R-:W-:Y:S05]  /*a600*/  BRA `(.L_x_176) ;  /* 0xffffff9c009c7947 */ /* 0x000fea000383ffff */
.L_x_81:
[----:B------:R-:W-:-:S07]  /*a610*/  MOV R0, UR5 ;  /* 0x0000000500007c02 */ /* 0x000fce0008000f00 */
.L_x_177:
[----:B-1----:R1:W2:Y:S02]  /*a620*/  SYNCS.PHASECHK.TRANS64.TRYWAIT P0, [R0+URZ], R3 ;  /* 0x00000003000075a7 */ /* 0x0022a400080011ff */
[----:B--2---:R-:W-:Y:S05]  /*a630*/  @!P0 NANOSLEEP.SYNCS 0x989680 ;  /* 0x009896800000895d */ /* 0x004fea0003900000 */
[----:B------:R-:W2:Y:S02]  /*a640*/  @!P0 SYNCS.PHASECHK.TRANS64 P0, [R0+URZ], R3 ;  /* 0x00000003000085a7 */ /* 0x000ea400080010ff */
[----:B--2---:R-:W-:Y:S05]  /*a650*/  @!P0 BRA `(.L_x_177) ;  /* 0xfffffffc00f08947 */ /* 0x004fea000383ffff */
[----:B------:R-:W-:Y:S05]  /*a660*/  BRA `(.L_x_178) ;  /* 0xffffff9c00a87947 */ /* 0x000fea000383ffff */
.L_x_82:
[----:B------:R-:W-:-:S07]  /*a670*/  MOV R0, UR5 ;  /* 0x0000000500007c02 */ /* 0x000fce0008000f00 */
.L_x_179:
[----:B-1----:R1:W2:Y:S02]  /*a680*/  SYNCS.PHASECHK.TRANS64.TRYWAIT P0, [R0+URZ], R3 ;  /* 0x00000003000075a7 */ /* 0x0022a400080011ff */
[----:B--2---:R-:W-:Y:S05]  /*a690*/  @!P0 NANOSLEEP.SYNCS 0x989680 ;  /* 0x009896800000895d */ /* 0x004fea0003900000 */
[----:B------:R-:W2:Y:S02]  /*a6a0*/  @!P0 SYNCS.PHASECHK.TRANS64 P0, [R0+URZ], R3 ;  /* 0x00000003000085a7 */ /* 0x000ea400080010ff */
[----:B--2---:R-:W-:Y:S05]  /*a6b0*/  @!P0 BRA `(.L_x_179) ;  /* 0xfffffffc00f08947 */ /* 0x004fea000383ffff */
[----:B------:R-:W-:Y:S05]  /*a6c0*/  BRA `(.L_x_180) ;  /* 0xffffff9c00b47947 */ /* 0x000fea000383ffff */
.L_x_85:
[----:B------:R-:W-:-:S07]  /*a6d0*/  MOV R0, UR41 ;  /* 0x0000002900007c02 */ /* 0x000fce0008000f00 */
.L_x_181:
[----:B-1----:R1:W2:Y:S02]  /*a6e0*/  SYNCS.PHASECHK.TRANS64.TRYWAIT P1, [R0+URZ+0x110], R3 ;  /* 0x00011003000075a7 */ /* 0x0022a400080211ff */
[----:B--2---:R-:W-:Y:S05]  /*a6f0*/  @!P1 NANOSLEEP.SYNCS 0x989680 ;  /* 0x009896800000995d */ /* 0x004fea0003900000 */
[----:B------:R-:W2:Y:S02]  /*a700*/  @!P1 SYNCS.PHASECHK.TRANS64 P1, [R0+URZ+0x110], R3 ;  /* 0x00011003000095a7 */ /* 0x000ea400080210ff */
[----:B--2---:R-:W-:Y:S05]  /*a710*/  @!P1 BRA `(.L_x_181) ;  /* 0xfffffffc00f09947 */ /* 0x004fea000383ffff */
[----:B------:R-:W-:Y:S05]  /*a720*/  BRA `(.L_x_182) ;  /* 0xffffffa000007947 */ /* 0x000fea000383ffff */
.L_x_90:
[----:B---3--:R3:W4:Y:S02]  /*a730*/  SYNCS.PHASECHK.TRANS64.TRYWAIT P0, [R12+URZ+0x90], R9 ;  /* 0x000090090c0075a7 */ /* 0x00872400080011ff */
[----:B----4-:R-:W-:Y:S05]  /*a740*/  @!P0 NANOSLEEP.SYNCS 0x989680 ;  /* 0x009896800000895d */ /* 0x010fea0003900000 */
[----:B------:R-:W4:Y:S02]  /*a750*/  @!P0 SYNCS.PHASECHK.TRANS64 P0, [R12+URZ+0x90], R9 ;  /* 0x000090090c0085a7 */ /* 0x000f2400080010ff */
[----:B----4-:R-:W-:Y:S05]  /*a760*/  @!P0 BRA `(.L_x_90) ;  /* 0xfffffffc00f08947 */ /* 0x010fea000383ffff */
[----:B------:R-:W-:Y:S05]  /*a770*/  BRA `(.L_x_183) ;  /* 0xffffffa400287947 */ /* 0x000fea000383ffff */
.L_x_93:
[----:B------:R-:W-:Y:S07]  /*a780*/  MOV R0, UR21 ;  /* 0x0000001500007c02 */ /* 0x000fee0008000f00 */
.L_x_184:
[----:B-1----:R1:W3:Y:S02]  /*a790*/  SYNCS.PHASECHK.TRANS64.TRYWAIT P2, [R0+URZ+0x88], R11 ;  /* 0x0000880b000075a7 */ /* 0x0022e400080411ff */
[----:B---3--:R-:W-:Y:S05]  /*a7a0*/  @!P2 NANOSLEEP.SYNCS 0x989680 ;  /* 0x009896800000a95d */ /* 0x008fea0003900000 */
[----:B------:R-:W3:Y:S02]  /*a7b0*/  @!P2 SYNCS.PHASECHK.TRANS64 P2, [R0+URZ+0x88], R11 ;  /* 0x0000880b0000a5a7 */ /* 0x000ee400080410ff */
[----:B---3--:R-:W-:Y:S05]  /*a7c0*/  @!P2 BRA `(.L_x_184) ;  /* 0xfffffffc00f0a947 */ /* 0x008fea000383ffff */
[----:B------:R-:W-:Y:S05]  /*a7d0*/  BRA `(.L_x_92) ;  /* 0xffffffa800907947 */ /* 0x000fea000383ffff */
.L_x_96:
[----:B---3--:R-:W-:Y:S07]  /*a7e0*/  MOV R0, UR21 ;  /* 0x0000001500007c02 */ /* 0x008fee0008000f00 */
.L_x_185:
[----:B-1----:R1:W3:Y:S02]  /*a7f0*/  SYNCS.PHASECHK.TRANS64.TRYWAIT P0, [R0+URZ+0x60], R9 ;  /* 0x00006009000075a7 */ /* 0x0022e400080011ff */
[----:B---3--:R-:W-:Y:S05]  /*a800*/  @!P0 NANOSLEEP.SYNCS 0x989680 ;  /* 0x009896800000895d */ /* 0x008fea0003900000 */
[----:B------:R-:W3:Y:S02]  /*a810*/  @!P0 SYNCS.PHASECHK.TRANS64 P0, [R0+URZ+0x60], R9 ;  /* 0x00006009000085a7 */ /* 0x000ee400080010ff */
[----:B---3--:R-:W-:Y:S05]  /*a820*/  @!P0 BRA `(.L_x_185) ;  /* 0xfffffffc00f08947 */ /* 0x008fea000383ffff */
[----:B------:R-:W-:Y:S05]  /*a830*/  BRA `(.L_x_186) ;  /* 0xffffffa800ec7947 */ /* 0x000fea000383ffff */
.L_x_97:
[----:B------:R-:W-:Y:S07]  /*a840*/  MOV R0, UR21 ;  /* 0x0000001500007c02 */ /* 0x000fee0008000f00 */
.L_x_187:
[----:B-1----:R1:W3:Y:S02]  /*a850*/  SYNCS.PHASECHK.TRANS64.TRYWAIT P0, [R0+URZ+0x68], R9 ;  /* 0x00006809000075a7 */ /* 0x0022e400080011ff */
[----:B---3--:R-:W-:Y:S05]  /*a860*/  @!P0 NANOSLEEP.SYNCS 0x989680 ;  /* 0x009896800000895d */ /* 0x008fea0003900000 */
[----:B------:R-:W3:Y:S02]  /*a870*/  @!P0 SYNCS.PHASECHK.TRANS64 P0, [R0+URZ+0x68], R9 ;  /* 0x00006809000085a7 */ /* 0x000ee400080010ff */
[----:B---3--:R-:W-:Y:S05]  /*a880*/  @!P0 BRA `(.L_x_187) ;  /* 0xfffffffc00f08947 */ /* 0x008fea000383ffff */
[----:B------:R-:W-:Y:S05]  /*a890*/  BRA `(.L_x_188) ;  /* 0xffffffac00287947 */ /* 0x000fea000383ffff */
.L_x_98:
[----:B------:R-:W-:Y:S07]  /*a8a0*/  MOV R0, UR21 ;  /* 0x0000001500007c02 */ /* 0x000fee0008000f00 */
.L_x_189:
[----:B-1----:R1:W3:Y:S02]  /*a8b0*/  SYNCS.PHASECHK.TRANS64.TRYWAIT P0, [R0+URZ+0x70], R9 ;  /* 0x00007009000075a7 */ /* 0x0022e400080011ff */
[----:B---3--:R-:W-:Y:S05]  /*a8c0*/  @!P0 NANOSLEEP.SYNCS 0x989680 ;  /* 0x009896800000895d */ /* 0x008fea0003900000 */
[----:B------:R-:W3:Y:S02]  /*a8d0*/  @!P0 SYNCS.PHASECHK.TRANS64 P0, [R0+URZ+0x70], R9 ;  /* 0x00007009000085a7 */ /* 0x000ee400080010ff */
[----:B---3--:R-:W-:Y:S05]  /*a8e0*/  @!P0 BRA `(.L_x_189) ;  /* 0xfffffffc00f08947 */ /* 0x008fea000383ffff */
[----:B------:R-:W-:Y:S05]  /*a8f0*/  BRA `(.L_x_190) ;  /* 0xffffffac00707947 */ /* 0x000fea000383ffff */
.L_x_99:
[----:B------:R-:W-:Y:S07]  /*a900*/  MOV R0, UR21 ;  /* 0x0000001500007c02 */ /* 0x000fee0008000f00 */
.L_x_191:
[----:B-1----:R1:W3:Y:S02]  /*a910*/  SYNCS.PHASECHK.TRANS64.TRYWAIT P0, [R0+URZ+0x78], R9 ;  /* 0x00007809000075a7 */ /* 0x0022e400080011ff */
[----:B---3--:R-:W-:Y:S05]  /*a920*/  @!P0 NANOSLEEP.SYNCS 0x989680 ;  /* 0x009896800000895d */ /* 0x008fea0003900000 */
[----:B------:R-:W3:Y:S02]  /*a930*/  @!P0 SYNCS.PHASECHK.TRANS64 P0, [R0+URZ+0x78], R9 ;  /* 0x00007809000085a7 */ /* 0x000ee400080010ff */
[----:B---3--:R-:W-:Y:S05]  /*a940*/  @!P0 BRA `(.L_x_191) ;  /* 0xfffffffc00f08947 */ /* 0x008fea000383ffff */
[----:B------:R-:W-:Y:S05]  /*a950*/  BRA `(.L_x_192) ;  /* 0xffffffac00b47947 */ /* 0x000fea000383ffff */
.L_x_101:
[----:B------:R-:W-:-:S07]  /*a960*/  MOV R0, UR21 ;  /* 0x0000001500007c02 */ /* 0x000fce0008000f00 */
.L_x_193:
[----:B-1----:R1:W4:Y:S02]  /*a970*/  SYNCS.PHASECHK.TRANS64.TRYWAIT P0, [R0+URZ+0x60], R3 ;  /* 0x00006003000075a7 */ /* 0x00232400080011ff */
[----:B----4-:R-:W-:Y:S05]  /*a980*/  @!P0 NANOSLEEP.SYNCS 0x989680 ;  /* 0x009896800000895d */ /* 0x010fea0003900000 */
[----:B------:R-:W4:Y:S02]  /*a990*/  @!P0 SYNCS.PHASECHK.TRANS64 P0, [R0+URZ+0x60], R3 ;  /* 0x00006003000085a7 */ /* 0x000f2400080010ff */
[----:B----4-:R-:W-:Y:S05]  /*a9a0*/  @!P0 BRA `(.L_x_193) ;  /* 0xfffffffc00f08947 */ /* 0x010fea000383ffff */
[----:B------:R-:W-:Y:S05]  /*a9b0*/  BRA `(.L_x_194) ;  /* 0xffffffb000287947 */ /* 0x000fea000383ffff */
.L_x_102:
[----:B-1----:R-:W-:-:S07]  /*a9c0*/  MOV R0, UR21 ;  /* 0x0000001500007c02 */ /* 0x002fce0008000f00 */
.L_x_195:
[----:B-1----:R1:W4:Y:S02]  /*a9d0*/  SYNCS.PHASECHK.TRANS64.TRYWAIT P0, [R0+URZ+0x68], R3 ;  /* 0x00006803000075a7 */ /* 0x00232400080011ff */
[----:B----4-:R-:W-:Y:S05]  /*a9e0*/  @!P0 NANOSLEEP.SYNCS 0x989680 ;  /* 0x009896800000895d */ /* 0x010fea0003900000 */
[----:B------:R-:W4:Y:S02]  /*a9f0*/  @!P0 SYNCS.PHASECHK.TRANS64 P0, [R0+URZ+0x68], R3 ;  /* 0x00006803000085a7 */ /* 0x000f2400080010ff */
[----:B----4-:R-:W-:Y:S05]  /*aa00*/  @!P0 BRA `(.L_x_195) ;  /* 0xfffffffc00f08947 */ /* 0x010fea000383ffff */
[----:B------:R-:W-:Y:S05]  /*aa10*/  BRA `(.L_x_196) ;  /* 0xffffffb000187947 */ /* 0x000fea000383ffff */
.L_x_103:
[----:B-1----:R-:W-:-:S07]  /*aa20*/  MOV R0, UR21 ;  /* 0x0000001500007c02 */ /* 0x002fce0008000f00 */
.L_x_197:
[----:B-1----:R1:W4:Y:S02]  /*aa30*/  SYNCS.PHASECHK.TRANS64.TRYWAIT P0, [R0+URZ+0x70], R3 ;  /* 0x00007003000075a7 */ /* 0x00232400080011ff */
[----:B----4-:R-:W-:Y:S05]  /*aa40*/  @!P0 NANOSLEEP.SYNCS 0x989680 ;  /* 0x009896800000895d */ /* 0x010fea0003900000 */
[----:B------:R-:W4:Y:S02]  /*aa50*/  @!P0 SYNCS.PHASECHK.TRANS64 P0, [R0+URZ+0x70], R3 ;  /* 0x00007003000085a7 */ /* 0x000f2400080010ff */
[----:B----4-:R-:W-:Y:S05]  /*aa60*/  @!P0 BRA `(.L_x_197) ;  /* 0xfffffffc00f08947 */ /* 0x010fea000383ffff */
[----:B------:R-:W-:Y:S05]  /*aa70*/  BRA `(.L_x_198) ;  /* 0xffffffb000087947 */ /* 0x000fea000383ffff */
.L_x_105:
[----:B--2---:R2:W3:Y:S02]  /*aa80*/  SYNCS.PHASECHK.TRANS64.TRYWAIT P0, [R3+URZ+0x90], R0 ;  /* 0x00009000030075a7 */ /* 0x0044e400080011ff */
[----:B---3--:R-:W-:Y:S05]  /*aa90*/  @!P0 NANOSLEEP.SYNCS 0x989680 ;  /* 0x009896800000895d */ /* 0x008fea0003900000 */
[----:B------:R-:W3:Y:S02]  /*aaa0*/  @!P0 SYNCS.PHASECHK.TRANS64 P0, [R3+URZ+0x90], R0 ;  /* 0x00009000030085a7 */ /* 0x000ee400080010ff */
[----:B---3--:R-:W-:Y:S05]  /*aab0*/  @!P0 BRA `(.L_x_105) ;  /* 0xfffffffc00f08947 */ /* 0x008fea000383ffff */
[----:B------:R-:W-:Y:S05]  /*aac0*/  BRA `(.L_x_199) ;  /* 0xffffffb000c87947 */ /* 0x000fea000383ffff */
.L_x_116:
[----:B-1----:R-:W-:Y:S04]  /*aad0*/  MOV R0, UR44 ;  /* 0x0000002c00007c02 */ /* 0x002fe80008000f00 */
[----:B------:R1:W2:Y:S03]  /*aae0*/  SYNCS.PHASECHK.TRANS64.TRYWAIT P0, [R0+URZ+0x40], R5 ;  /* 0x00004005000075a7 */ /* 0x0002a600080011ff */
[----:B--2---:R-:W-:Y:S05]  /*aaf0*/  @!P0 NANOSLEEP.SYNCS 0x989680 ;  /* 0x009896800000895d */ /* 0x004fea0003900000 */
[----:B------:R-:W2:Y:S02]  /*ab00*/  @!P0 SYNCS.PHASECHK.TRANS64 P0, [R0+URZ+0x40], R5 ;  /* 0x00004005000085a7 */ /* 0x000ea400080010ff */
[----:B--2---:R-:W-:Y:S05]  /*ab10*/  @!P0 BRA `(.L_x_116) ;  /* 0xfffffffc00ec8947 */ /* 0x004fea000383ffff */
[----:B------:R-:W-:Y:S05]  /*ab20*/  BRA `(.L_x_115) ;  /* 0xffffffc0001c7947 */ /* 0x000fea000383ffff */
.L_x_118:
[----:B-1----:R1:W3:Y:S02]  /*ab30*/  SYNCS.PHASECHK.TRANS64.TRYWAIT P1, [R100+URZ+0xb0], R3 ;  /* 0x0000b003640075a7 */ /* 0x0022e400080211ff */
[----:B---3--:R-:W-:Y:S05]  /*ab40*/  @!P1 NANOSLEEP.SYNCS 0x989680 ;  /* 0x009896800000995d */ /* 0x008fea0003900000 */
[----:B------:R-:W3:Y:S02]  /*ab50*/  @!P1 SYNCS.PHASECHK.TRANS64 P1, [R100+URZ+0xb0], R3 ;  /* 0x0000b003640095a7 */ /* 0x000ee400080210ff */
[----:B---3--:R-:W-:Y:S05]  /*ab60*/  @!P1 BRA `(.L_x_118) ;  /* 0xfffffffc00f09947 */ /* 0x008fea000383ffff */
[----:B------:R-:W-:Y:S05]  /*ab70*/  BRA `(.L_x_117) ;  /* 0xffffffc000447947 */ /* 0x000fea000383ffff */
.L_x_127:
[----:B---3--:R3:W4:Y:S02]  /*ab80*/  SYNCS.PHASECHK.TRANS64.TRYWAIT P0, [R3+URZ+0x40], R0 ;  /* 0x00004000030075a7 */ /* 0x00872400080011ff */
[----:B----4-:R-:W-:Y:S05]  /*ab90*/  @!P0 NANOSLEEP.SYNCS 0x989680 ;  /* 0x009896800000895d */ /* 0x010fea0003900000 */
[----:B------:R-:W4:Y:S02]  /*aba0*/  @!P0 SYNCS.PHASECHK.TRANS64 P0, [R3+URZ+0x40], R0 ;  /* 0x00004000030085a7 */ /* 0x000f2400080010ff */
[----:B----4-:R-:W-:Y:S05]  /*abb0*/  @!P0 BRA `(.L_x_127) ;  /* 0xfffffffc00f08947 */ /* 0x010fea000383ffff */
[----:B------:R-:W-:Y:S05]  /*abc0*/  BRA `(.L_x_126) ;  /* 0xffffffcc00207947 */ /* 0x000fea000383ffff */
.L_x_135:
[----:B---3--:R3:W4:Y:S02]  /*abd0*/  SYNCS.PHASECHK.TRANS64.TRYWAIT P0, [R62+URZ+0x40], R5 ;  /* 0x000040053e0075a7 */ /* 0x00872400080011ff */
[----:B----4-:R-:W-:Y:S05]  /*abe0*/  @!P0 NANOSLEEP.SYNCS 0x989680 ;  /* 0x009896800000895d */ /* 0x010fea0003900000 */
[----:B------:R-:W4:Y:S02]  /*abf0*/  @!P0 SYNCS.PHASECHK.TRANS64 P0, [R62+URZ+0x40], R5 ;  /* 0x000040053e0085a7 */ /* 0x000f2400080010ff */
[----:B----4-:R-:W-:Y:S05]  /*ac00*/  @!P0 BRA `(.L_x_135) ;  /* 0xfffffffc00f08947 */ /* 0x010fea000383ffff */
[----:B------:R-:W-:Y:S05]  /*ac10*/  BRA `(.L_x_134) ;  /* 0xffffffd800247947 */ /* 0x000fea000383ffff */
.L_x_143:
[----:B---3--:R3:W4:Y:S02]  /*ac20*/  SYNCS.PHASECHK.TRANS64.TRYWAIT P0, [R62+URZ+0x40], R5 ;  /* 0x000040053e0075a7 */ /* 0x00872400080011ff */
[----:B----4-:R-:W-:Y:S05]  /*ac30*/  @!P0 NANOSLEEP.SYNCS 0x989680 ;  /* 0x009896800000895d */ /* 0x010fea0003900000 */
[----:B------:R-:W4:Y:S02]  /*ac40*/  @!P0 SYNCS.PHASECHK.TRANS64 P0, [R62+URZ+0x40], R5 ;  /* 0x000040053e0085a7 */ /* 0x000f2400080010ff */
[----:B----4-:R-:W-:Y:S05]  /*ac50*/  @!P0 BRA `(.L_x_143) ;  /* 0xfffffffc00f08947 */ /* 0x010fea000383ffff */
[----:B------:R-:W-:Y:S05]  /*ac60*/  BRA `(.L_x_142) ;  /* 0xffffffe400287947 */ /* 0x000fea000383ffff */
        .weak           $__internal_0_$__cuda_sm10x_tcgen05_guardrail_trap_col_being_dealloced_not_returned_by_alloc
        .type           $__internal_0_$__cuda_sm10x_tcgen05_guardrail_trap_col_being_dealloced_not_returned_by_alloc,@function
        .size           $__internal_0_$__cuda_sm10x_tcgen05_guardrail_trap_col_being_dealloced_not_returned_by_alloc,($__internal_1_$__cuda_sm10x_tcgen05_guardrail_trap_phase_invalid_during_alloc - $__internal_0_$__cuda_sm10x_tcgen05_guardrail_trap_col_being_dealloced_not_returned_by_alloc)
$__internal_0_$__cuda_sm10x_tcgen05_guardrail_trap_col_being_dealloced_not_returned_by_alloc:
[----:B------:R-:W-:Y:S05]  /*ac70*/  BPT.TRAP 0x1 ;  /* 0x000000040000795c */ /* 0x000fea0000300000 */
[----:B------:R-:W-:-:S04]  /*ac80*/  HFMA2 R3, -RZ, RZ, 0, 0 ;  /* 0x00000000ff037431 */ /* 0x000fc800000001ff */
[----:B------:R-:W-:Y:S05]  /*ac90*/  RET.REL.NODEC R2 `(_ZN7cutlass13device_kernelINS_4gemm6kernel13GemmUniversalIN4cute5tupleIJiiiiEEENS1_10collective13CollectiveMmaINS1_35MainloopSm100TmaUmmaWarpSpecializedILi4ELi2ELi4ENS5_IJNS4_1CILi4EEENSA_ILi2EEENSA_ILi1EEEEEEEENS5_IJNSA_ILi256EEENSA_ILi128EEESH_EEENS_6half_tENS5_IJlSD_lEEESJ_SK_NS4_8TiledMMAINS4_8MMA_AtomIJNS4_26SM100_MMA_F16BF16_2x1SM_SSISJ_SJ_fLi256ELi128ELNS4_4UMMA5MajorE0ELSP_0ELNSO_7ScaleInE0ELSQ_0EEEEEENS4_6LayoutINS5_IJSD_SD_SD_EEENS5_IJNSA_ILi0EEESV_SV_EEEEENS5_IJNS4_10UnderscoreESY_SY_EEEEENS4_28SM100_TMA_2SM_LOAD_MULTICASTENS4_14ComposedLayoutINS4_7SwizzleILi3ELi4ELi3EEENS4_18smem_ptr_flag_bitsILi16EEENST_INS5_IJNSA_ILi8EEENSA_ILi64EEEEEENS5_IJS18_SD_EEEEEEEvNS4_8identityES11_S1C_vS1D_EENS_8epilogue10collective18CollectiveEpilogueINS1F_23Sm100TmaWarpSpecializedILi4ELi2ELi32ELb1ELb0EEEJNS5_IJSH_SH_SH_EEENS5_IJNST_ISH_SD_EENST_INSA_ILi32EEESD_EEEEESJ_SK_SJ_SK_NS1F_6fusion15FusionCallbacksIS1J_NS1P_17LinearCombinationISJ_fSJ_fLNS_15FloatRoundStyleE2EEES1K_S1O_JEEENS4_5SM1004TMEM4LOAD26SM100_TMEM_LOAD_32dp32b32xENS4_13SM90_TMA_LOADENS12_INS13_ILi2ELi4ELi3EEES16_NST_INS5_IJS17_S1M_EEENS5_IJS1M_SD_EEEEEEENS4_39AutoVectorizingCopyWithAssumedAlignmentILi128EEENS4_14SM90_TMA_STOREES24_S26_S26_EEEvvEEEEvNT_6ParamsE) ;  /* 0xffffff5002d87950 */ /* 0x000fea0003c3ffff */
        .weak           $__internal_1_$__cuda_sm10x_tcgen05_guardrail_trap_phase_invalid_during_alloc
        .type           $__internal_1_$__cuda_sm10x_tcgen05_guardrail_trap_phase_invalid_during_alloc,@function
        .size           $__internal_1_$__cuda_sm10x_tcgen05_guardrail_trap_phase_invalid_during_alloc,($__internal_2_$__cuda_sm10x_tcgen05_guardrail_trap_unallocated_columns_being_dealloced - $__internal_1_$__cuda_sm10x_tcgen05_guardrail_trap_phase_invalid_during_alloc)
$__internal_1_$__cuda_sm10x_tcgen05_guardrail_trap_phase_invalid_during_alloc:
[----:B------:R-:W-:Y:S05]  /*aca0*/  BPT.TRAP 0x1 ;  /* 0x000000040000795c */ /* 0x000fea0000300000 */
[----:B------:R-:W-:-:S04]  /*acb0*/  MOV R5, 0x0 ;  /* 0x0000000000057802 */ /* 0x000fc80000000f00 */
[----:B------:R-:W-:Y:S05]  /*acc0*/  RET.REL.NODEC R4 `(_ZN7cutlass13device_kernelINS_4gemm6kernel13GemmUniversalIN4cute5tupleIJiiiiEEENS1_10collective13CollectiveMmaINS1_35MainloopSm100TmaUmmaWarpSpecializedILi4ELi2ELi4ENS5_IJNS4_1CILi4EEENSA_ILi2EEENSA_ILi1EEEEEEEENS5_IJNSA_ILi256EEENSA_ILi128EEESH_EEENS_6half_tENS5_IJlSD_lEEESJ_SK_NS4_8TiledMMAINS4_8MMA_AtomIJNS4_26SM100_MMA_F16BF16_2x1SM_SSISJ_SJ_fLi256ELi128ELNS4_4UMMA5MajorE0ELSP_0ELNSO_7ScaleInE0ELSQ_0EEEEEENS4_6LayoutINS5_IJSD_SD_SD_EEENS5_IJNSA_ILi0EEESV_SV_EEEEENS5_IJNS4_10UnderscoreESY_SY_EEEEENS4_28SM100_TMA_2SM_LOAD_MULTICASTENS4_14ComposedLayoutINS4_7SwizzleILi3ELi4ELi3EEENS4_18smem_ptr_flag_bitsILi16EEENST_INS5_IJNSA_ILi8EEENSA_ILi64EEEEEENS5_IJS18_SD_EEEEEEEvNS4_8identityES11_S1C_vS1D_EENS_8epilogue10collective18CollectiveEpilogueINS1F_23Sm100TmaWarpSpecializedILi4ELi2ELi32ELb1ELb0EEEJNS5_IJSH_SH_SH_EEENS5_IJNST_ISH_SD_EENST_INSA_ILi32EEESD_EEEEESJ_SK_SJ_SK_NS1F_6fusion15FusionCallbacksIS1J_NS1P_17LinearCombinationISJ_fSJ_fLNS_15FloatRoundStyleE2EEES1K_S1O_JEEENS4_5SM1004TMEM4LOAD26SM100_TMEM_LOAD_32dp32b32xENS4_13SM90_TMA_LOADENS12_INS13_ILi2ELi4ELi3EEES16_NST_INS5_IJS17_S1M_EEENS5_IJS1M_SD_EEEEEEENS4_39AutoVectorizingCopyWithAssumedAlignmentILi128EEENS4_14SM90_TMA_STOREES24_S26_S26_EEEvvEEEEvNT_6ParamsE) ;  /* 0xffffff5004cc7950 */ /* 0x000fea0003c3ffff */
        .weak           $__internal_2_$__cuda_sm10x_tcgen05_guardrail_trap_unallocated_columns_being_dealloced
        .type           $__internal_2_$__cuda_sm10x_tcgen05_guardrail_trap_unallocated_columns_being_dealloced,@function
        .size           $__internal_2_$__cuda_sm10x_tcgen05_guardrail_trap_unallocated_columns_being_dealloced,(.L_x_201 - $__internal_2_$__cuda_sm10x_tcgen05_guardrail_trap_unallocated_columns_being_dealloced)
$__internal_2_$__cuda_sm10x_tcgen05_guardrail_trap_unallocated_columns_being_dealloced:
[----:B------:R-:W-:Y:S05]  /*acd0*/  BPT.TRAP 0x1 ;  /* 0x000000040000795c */ /* 0x000fea0000300000 */
[----:B------:R-:W-:-:S04]  /*ace0*/  HFMA2 R3, -RZ, RZ, 0, 0 ;  /* 0x00000000ff037431 */ /* 0x000fc800000001ff */
[----:B------:R-:W-:Y:S05]  /*acf0*/  RET.REL.NODEC R2 `(_ZN7cutlass13device_kernelINS_4gemm6kernel13GemmUniversalIN4cute5tupleIJiiiiEEENS1_10collective13CollectiveMmaINS1_35MainloopSm100TmaUmmaWarpSpecializedILi4ELi2ELi4ENS5_IJNS4_1CILi4EEENSA_ILi2EEENSA_ILi1EEEEEEEENS5_IJNSA_ILi256EEENSA_ILi128EEESH_EEENS_6half_tENS5_IJlSD_lEEESJ_SK_NS4_8TiledMMAINS4_8MMA_AtomIJNS4_26SM100_MMA_F16BF16_2x1SM_SSISJ_SJ_fLi256ELi128ELNS4_4UMMA5MajorE0ELSP_0ELNSO_7ScaleInE0ELSQ_0EEEEEENS4_6LayoutINS5_IJSD_SD_SD_EEENS5_IJNSA_ILi0EEESV_SV_EEEEENS5_IJNS4_10UnderscoreESY_SY_EEEEENS4_28SM100_TMA_2SM_LOAD_MULTICASTENS4_14ComposedLayoutINS4_7SwizzleILi3ELi4ELi3EEENS4_18smem_ptr_flag_bitsILi16EEENST_INS5_IJNSA_ILi8EEENSA_ILi64EEEEEENS5_IJS18_SD_EEEEEEEvNS4_8identityES11_S1C_vS1D_EENS_8epilogue10collective18CollectiveEpilogueINS1F_23Sm100TmaWarpSpecializedILi4ELi2ELi32ELb1ELb0EEEJNS5_IJSH_SH_SH_EEENS5_IJNST_ISH_SD_EENST_INSA_ILi32EEESD_EEEEESJ_SK_SJ_SK_NS1F_6fusion15FusionCallbacksIS1J_NS1P_17LinearCombinationISJ_fSJ_fLNS_15FloatRoundStyleE2EEES1K_S1O_JEEENS4_5SM1004TMEM4LOAD26SM100_TMEM_LOAD_32dp32b32xENS4_13SM90_TMA_LOADENS12_INS13_ILi2ELi4ELi3EEES16_NST_INS5_IJS17_S1M_EEENS5_IJS1M_SD_EEEEEEENS4_39AutoVectorizingCopyWithAssumedAlignmentILi128EEENS4_14SM90_TMA_STOREES24_S26_S26_EEEvvEEEEvNT_6ParamsE) ;  /* 0xffffff5002c07950 */ /* 0x000fea0003c3ffff */
.L_x_200:
[----:B------:R-:W-:-:S00]  /*ad00*/  BRA `(.L_x_200) ;  /* 0xfffffffc00fc7947 */ /* 0x000fc0000383ffff */
[----:B------:R-:W-:-:S00]  /*ad10*/  NOP ;  /* 0x0000000000007918 */ /* 0x000fc00000000000 */
        /* <DEDUP_REMOVED lines=14> */
.L_x_201:


//--------------------- .nv.global.init           --------------------------
	.section	.nv.global.init,"aw",@progbits
.nv.global.init:
	.type		$str$27,@object
	.size		$str$27,($str$28 - $str$27)
$str$27:
        /*0000*/ 	.byte	0x28, 0x61, 0x64, 0x64, 0x72, 0x65, 0x73, 0x73, 0x20, 0x26, 0x20, 0x6d, 0x61, 0x73, 0x6b, 0x29
        /*0010*/ 	.byte	0x20, 0x3d, 0x3d, 0x20, 0x30, 0x00
	.type		$str$28,@object
	.size		$str$28,($str$26 - $str$28)
$str$28:
        /*0016*/ 	.byte	0x2f, 0x74, 0x6d, 0x70, 0x2f, 0x63, 0x75, 0x74, 0x6c, 0x61, 0x73, 0x73, 0x5f, 0x73, 0x77, 0x65
        /*0026*/ 	.byte	0x65, 0x70, 0x5f, 0x73, 0x72, 0x63, 0x2f, 0x69, 0x6e, 0x63, 0x6c, 0x75, 0x64, 0x65, 0x2f, 0x63
        /*0036*/ 	.byte	0x75, 0x74, 0x65, 0x2f, 0x70, 0x6f, 0x69, 0x6e, 0x74, 0x65, 0x72, 0x5f, 0x66, 0x6c, 0x61, 0x67
        /*0046*/ 	.byte	0x67, 0x65, 0x64, 0x2e, 0x68, 0x70, 0x70, 0x00
	.type		$str$26,@object
	.size		$str$26,($str$25 - $str$26)
$str$26:
        /*004e*/ 	.byte	0x2f, 0x74, 0x6d, 0x70, 0x2f, 0x63, 0x75, 0x74, 0x6c, 0x61, 0x73, 0x73, 0x5f, 0x73, 0x77, 0x65
        /*005e*/ 	.byte	0x65, 0x70, 0x5f, 0x73, 0x72, 0x63, 0x2f, 0x69, 0x6e, 0x63, 0x6c, 0x75, 0x64, 0x65, 0x2f, 0x63
        /*006e*/ 	.byte	0x75, 0x74, 0x65, 0x2f, 0x61, 0x74, 0x6f, 0x6d, 0x2f, 0x63, 0x6f, 0x70, 0x79, 0x5f, 0x74, 0x72
        /*007e*/ 	.byte	0x61, 0x69, 0x74, 0x73, 0x5f, 0x73, 0x6d, 0x31, 0x30, 0x30, 0x2e, 0x68, 0x70, 0x70, 0x00
	.type		$str$25,@object
	.size		$str$25,(__unnamed_1 - $str$25)
$str$25:
        /*008d*/ 	.byte	0x28, 0x28, 0x75, 0x69, 0x6e, 0x74, 0x33, 0x32, 0x5f, 0x74, 0x28, 0x74, 0x68, 0x72, 0x65, 0x61
        /*009d*/ 	.byte	0x64, 0x49, 0x64, 0x78, 0x2e, 0x78, 0x29, 0x20, 0x2f, 0x20, 0x33, 0x32, 0x29, 0x20, 0x25, 0x20
        /*00ad*/ 	.byte	0x34, 0x29, 0x20, 0x3d, 0x3d, 0x20, 0x28, 0x28, 0x28, 0x74, 0x6d, 0x65, 0x6d, 0x5f, 0x61, 0x64
        /*00bd*/ 	.byte	0x64, 0x72, 0x20, 0x3e, 0x3e, 0x20, 0x31, 0x36, 0x29, 0x20, 0x2f, 0x20, 0x33, 0x32, 0x29, 0x20
        /*00cd*/ 	.byte	0x25, 0x20, 0x34, 0x29, 0x00
	.type		__unnamed_1,@object
	.size		__unnamed_1,(__unnamed_2 - __unnamed_1)
__unnamed_1:
        /*00d2*/ 	.byte	0x61, 0x75, 0x74, 0x6f, 0x20, 0x63, 0x75, 0x74, 0x65, 0x3a, 0x3a, 0x61, 0x73, 0x5f, 0x70, 0x6f
        /* <DEDUP_REMOVED lines=24> */
        /*0262*/ 	.byte	0x3e, 0x3e, 0x3e, 0x3e, 0x5d, 0x00
	.type		__unnamed_2,@object
	.size		__unnamed_2,(.L_2 - __unnamed_2)
__unnamed_2:
        /* <DEDUP_REMOVED lines=42> */
        /*0508*/ 	.byte	0x3e, 0x3e, 0x5d, 0x00
.L_2:


//--------------------- .nv.shared._ZN7cutlass13device_kernelINS_4gemm6kernel13GemmUniversalIN4cute5tupleIJiiiiEEENS1_10collective13CollectiveMmaINS1_35MainloopSm100TmaUmmaWarpSpecializedILi4ELi2ELi4ENS5_IJNS4_1CILi4EEENSA_ILi2EEENSA_ILi1EEEEEEEENS5_IJNSA_ILi256EEENSA_ILi128EEESH_EEENS_6half_tENS5_IJlSD_lEEESJ_SK_NS4_8TiledMMAINS4_8MMA_AtomIJNS4_26SM100_MMA_F16BF16_2x1SM_SSISJ_SJ_fLi256ELi128ELNS4_4UMMA5MajorE0ELSP_0ELNSO_7ScaleInE0ELSQ_0EEEEEENS4_6LayoutINS5_IJSD_SD_SD_EEENS5_IJNSA_ILi0EEESV_SV_EEEEENS5_IJNS4_10UnderscoreESY_SY_EEEEENS4_28SM100_TMA_2SM_LOAD_MULTICASTENS4_14ComposedLayoutINS4_7SwizzleILi3ELi4ELi3EEENS4_18smem_ptr_flag_bitsILi16EEENST_INS5_IJNSA_ILi8EEENSA_ILi64EEEEEENS5_IJS18_SD_EEEEEEEvNS4_8identityES11_S1C_vS1D_EENS_8epilogue10collective18CollectiveEpilogueINS1F_23Sm100TmaWarpSpecializedILi4ELi2ELi32ELb1ELb0EEEJNS5_IJSH_SH_SH_EEENS5_IJNST_ISH_SD_EENST_INSA_ILi32EEESD_EEEEESJ_SK_SJ_SK_NS1F_6fusion15FusionCallbacksIS1J_NS1P_17LinearCombinationISJ_fSJ_fLNS_15FloatRoundStyleE2EEES1K_S1O_JEEENS4_5SM1004TMEM4LOAD26SM100_TMEM_LOAD_32dp32b32xENS4_13SM90_TMA_LOADENS12_INS13_ILi2ELi4ELi3EEES16_NST_INS5_IJS17_S1M_EEENS5_IJS1M_SD_EEEEEEENS4_39AutoVectorizingCopyWithAssumedAlignmentILi128EEENS4_14SM90_TMA_STOREES24_S26_S26_EEEvvEEEEvNT_6ParamsE --------------------------
	.section	.nv.shared._ZN7cutlass13device_kernelINS_4gemm6kernel13GemmUniversalIN4cute5tupleIJiiiiEEENS1_10collective13CollectiveMmaINS1_35MainloopSm100TmaUmmaWarpSpecializedILi4ELi2ELi4ENS5_IJNS4_1CILi4EEENSA_ILi2EEENSA_ILi1EEEEEEEENS5_IJNSA_ILi256EEENSA_ILi128EEESH_EEENS_6half_tENS5_IJlSD_lEEESJ_SK_NS4_8TiledMMAINS4_8MMA_AtomIJNS4_26SM100_MMA_F16BF16_2x1SM_SSISJ_SJ_fLi256ELi128ELNS4_4UMMA5MajorE0ELSP_0ELNSO_7ScaleInE0ELSQ_0EEEEEENS4_6LayoutINS5_IJSD_SD_SD_EEENS5_IJNSA_ILi0EEESV_SV_EEEEENS5_IJNS4_10UnderscoreESY_SY_EEEEENS4_28SM100_TMA_2SM_LOAD_MULTICASTENS4_14ComposedLayoutINS4_7SwizzleILi3ELi4ELi3EEENS4_18smem_ptr_flag_bitsILi16EEENST_INS5_IJNSA_ILi8EEENSA_ILi64EEEEEENS5_IJS18_SD_EEEEEEEvNS4_8identityES11_S1C_vS1D_EENS_8epilogue10collective18CollectiveEpilogueINS1F_23Sm100TmaWarpSpecializedILi4ELi2ELi32ELb1ELb0EEEJNS5_IJSH_SH_SH_EEENS5_IJNST_ISH_SD_EENST_INSA_ILi32EEESD_EEEEESJ_SK_SJ_SK_NS1F_6fusion15FusionCallbacksIS1J_NS1P_17LinearCombinationISJ_fSJ_fLNS_15FloatRoundStyleE2EEES1K_S1O_JEEENS4_5SM1004TMEM4LOAD26SM100_TMEM_LOAD_32dp32b32xENS4_13SM90_TMA_LOADENS12_INS13_ILi2ELi4ELi3EEES16_NST_INS5_IJS17_S1M_EEENS5_IJS1M_SD_EEEEEEENS4_39AutoVectorizingCopyWithAssumedAlignmentILi128EEENS4_14SM90_TMA_STOREES24_S26_S26_EEEvvEEEEvNT_6ParamsE,"aw",@nobits
	.sectionflags	@""
	.align	16
	.zero		1024


//--------------------- .nv.shared.reserved.0     --------------------------
	.section	.nv.shared.reserved.0,"aw",@nobits
	.weak		__nv_reservedSMEM_offset_0_alias
	.size		__nv_reservedSMEM_offset_0_alias, 0, 64
	.other		__nv_reservedSMEM_offset_0_alias,@"STO_CUDA_RESERVED_SHARED STV_DEFAULT"
__nv_reservedSMEM_offset_0_alias:
	.zero		0
.nv.shared.reserved.0:
	.zero		64
	.weak		__nv_reservedSMEM_tcgen05_partition
	.type		__nv_reservedSMEM_tcgen05_partition,@object
	.size		__nv_reservedSMEM_tcgen05_partition,(.L_0 - __nv_reservedSMEM_tcgen05_partition)
__nv_reservedSMEM_tcgen05_partition:
	.zero		32
.L_0:


//--------------------- .nv.global                --------------------------
	.section	.nv.global,"aw",@nobits
.nv.global:
	.type		_ZN40_INTERNAL_d54ee577_4_k_cu_213aebdb_307834cute1_E,@object
	.size		_ZN40_INTERNAL_d54ee577_4_k_cu_213aebdb_307834cute1_E,(_ZN40_INTERNAL_d54ee577_4_k_cu_213aebdb_307834cuda3std3__45__cpo6cbeginE - _ZN40_INTERNAL_d54ee577_4_k_cu_213aebdb_307834cute1_E)
_ZN40_INTERNAL_d54ee577_4_k_cu_213aebdb_307834cute1_E:
	.zero		1
	.type		_ZN40_INTERNAL_d54ee577_4_k_cu_213aebdb_307834cuda3std3__45__cpo6cbeginE,@object
	.size		_ZN40_INTERNAL_d54ee577_4_k_cu_213aebdb_307834cuda3std3__45__cpo6cbeginE,(_ZN40_INTERNAL_d54ee577_4_k_cu_213aebdb_307834cuda3std3__48in_placeE - _ZN40_INTERNAL_d54ee577_4_k_cu_213aebdb_307834cuda3std3__45__cpo6cbeginE)
_ZN40_INTERNAL_d54ee577_4_k_cu_213aebdb_307834cuda3std3__45__cpo6cbeginE:
	.zero		1
	.type		_ZN40_INTERNAL_d54ee577_4_k_cu_213aebdb_307834cuda3std3__48in_placeE,@object
	.size		_ZN40_INTERNAL_d54ee577_4_k_cu_213aebdb_307834cuda3std3__48in_placeE,(_ZN40_INTERNAL_d54ee577_4_k_cu_213aebdb_307834cuda3std6ranges3__45__cpo9iter_moveE - _ZN40_INTERNAL_d54ee577_4_k_cu_213aebdb_307834cuda3std3__48in_placeE)
_ZN40_INTERNAL_d54ee577_4_k_cu_213aebdb_307834cuda3std3__48in_placeE:
	.zero		1
	.type		_ZN40_INTERNAL_d54ee577_4_k_cu_213aebdb_307834cuda3std6ranges3__45__cpo9iter_moveE,@object
	.size		_ZN40_INTERNAL_d54ee577_4_k_cu_213aebdb_307834cuda3std6ranges3__45__cpo9iter_moveE,(_ZN40_INTERNAL_d54ee577_4_k_cu_213aebdb_307834cuda3std3__45__cpo5beginE - _ZN40_INTERNAL_d54ee577_4_k_cu_213aebdb_307834cuda3std6ranges3__45__cpo9iter_moveE)
_ZN40_INTERNAL_d54ee577_4_k_cu_213aebdb_307834cuda3std6ranges3__45__cpo9iter_moveE:
	.zero		1
	.type		_ZN40_INTERNAL_d54ee577_4_k_cu_213aebdb_307834cuda3std3__45__cpo5beginE,@object
	.size		_ZN40_INTERNAL_d54ee577_4_k_cu_213aebdb_307834cuda3std3__45__cpo5beginE,(_ZN40_INTERNAL_d54ee577_4_k_cu_213aebdb_307834cuda3std3__442_GLOBAL__N__d54ee577_4_k_cu_213aebdb_307836ignoreE - _ZN40_INTERNAL_d54ee577_4_k_cu_213aebdb_307834cuda3std3__45__cpo5beginE)
_ZN40_INTERNAL_d54ee577_4_k_cu_213aebdb_307834cuda3std3__45__cpo5beginE:
	.zero		1
	.type		_ZN40_INTERNAL_d54ee577_4_k_cu_213aebdb_307834cuda3std3__442_GLOBAL__N__d54ee577_4_k_cu_213aebdb_307836ignoreE,@object
	.size		_ZN40_INTERNAL_d54ee577_4_k_cu_213aebdb_307834cuda3std3__442_GLOBAL__N__d54ee577_4_k_cu_213aebdb_307836ignoreE,(_ZN40_INTERNAL_d54ee577_4_k_cu_213aebdb_307834cute7productE - _ZN40_INTERNAL_d54ee577_4_k_cu_213aebdb_307834cuda3std3__442_GLOBAL__N__d54ee577_4_k_cu_213aebdb_307836ignoreE)
_ZN40_INTERNAL_d54ee577_4_k_cu_213aebdb_307834cuda3std3__442_GLOBAL__N__d54ee577_4_k_cu_213aebdb_307836ignoreE:
	.zero		1
	.type		_ZN40_INTERNAL_d54ee577_4_k_cu_213aebdb_307834cute7productE,@object
	.size		_ZN40_INTERNAL_d54ee577_4_k_cu_213aebdb_307834cute7productE,(_ZN40_INTERNAL_d54ee577_4_k_cu_213aebdb_307834cuda3std3__45__cpo3endE - _ZN40_INTERNAL_d54ee577_4_k_cu_213aebdb_307834cute7productE)
_ZN40_INTERNAL_d54ee577_4_k_cu_213aebdb_307834cute7productE:
	.zero		1
	.type		_ZN40_INTERNAL_d54ee577_4_k_cu_213aebdb_307834cuda3std3__45__cpo3endE,@object
	.size		_ZN40_INTERNAL_d54ee577_4_k_cu_213aebdb_307834cuda3std3__45__cpo3endE,(_ZN40_INTERNAL_d54ee577_4_k_cu_213aebdb_307834cuda3std3__419piecewise_constructE - _ZN40_INTERNAL_d54ee577_4_k_cu_213aebdb_307834cuda3std3__45__cpo3endE)
_ZN40_INTERNAL_d54ee577_4_k_cu_213aebdb_307834cuda3std3__45__cpo3endE:
	.zero		1
	.type		_ZN40_INTERNAL_d54ee577_4_k_cu_213aebdb_307834cuda3std3__419piecewise_constructE,@object
	.size		_ZN40_INTERNAL_d54ee577_4_k_cu_213aebdb_307834cuda3std3__419piecewise_constructE,(_ZN40_INTERNAL_d54ee577_4_k_cu_213aebdb_307834cuda3std3__45__cpo4cendE - _ZN40_INTERNAL_d54ee577_4_k_cu_213aebdb_307834cuda3std3__419piecewise_constructE)
_ZN40_INTERNAL_d54ee577_4_k_cu_213aebdb_307834cuda3std3__419piecewise_constructE:
	.zero		1
	.type		_ZN40_INTERNAL_d54ee577_4_k_cu_213aebdb_307834cuda3std3__45__cpo4cendE,@object
	.size		_ZN40_INTERNAL_d54ee577_4_k_cu_213aebdb_307834cuda3std3__45__cpo4cendE,(_ZN40_INTERNAL_d54ee577_4_k_cu_213aebdb_307834cuda3std6ranges3__45__cpo4swapE - _ZN40_INTERNAL_d54ee577_4_k_cu_213aebdb_307834cuda3std3__45__cpo4cendE)
_ZN40_INTERNAL_d54ee577_4_k_cu_213aebdb_307834cuda3std3__45__cpo4cendE:
	.zero		1
	.type		_ZN40_INTERNAL_d54ee577_4_k_cu_213aebdb_307834cuda3std6ranges3__45__cpo4swapE,@object
	.size		_ZN40_INTERNAL_d54ee577_4_k_cu_213aebdb_307834cuda3std6ranges3__45__cpo4swapE,(.L_10 - _ZN40_INTERNAL_d54ee577_4_k_cu_213aebdb_307834cuda3std6ranges3__45__cpo4swapE)
_ZN40_INTERNAL_d54ee577_4_k_cu_213aebdb_307834cuda3std6ranges3__45__cpo4swapE:
	.zero		1
.L_10:


//--------------------- .nv.constant0._ZN7cutlass13device_kernelINS_4gemm6kernel13GemmUniversalIN4cute5tupleIJiiiiEEENS1_10collective13CollectiveMmaINS1_35MainloopSm100TmaUmmaWarpSpecializedILi4ELi2ELi4ENS5_IJNS4_1CILi4EEENSA_ILi2EEENSA_ILi1EEEEEEEENS5_IJNSA_ILi256EEENSA_ILi128EEESH_EEENS_6half_tENS5_IJlSD_lEEESJ_SK_NS4_8TiledMMAINS4_8MMA_AtomIJNS4_26SM100_MMA_F16BF16_2x1SM_SSISJ_SJ_fLi256ELi128ELNS4_4UMMA5MajorE0ELSP_0ELNSO_7ScaleInE0ELSQ_0EEEEEENS4_6LayoutINS5_IJSD_SD_SD_EEENS5_IJNSA_ILi0EEESV_SV_EEEEENS5_IJNS4_10UnderscoreESY_SY_EEEEENS4_28SM100_TMA_2SM_LOAD_MULTICASTENS4_14ComposedLayoutINS4_7SwizzleILi3ELi4ELi3EEENS4_18smem_ptr_flag_bitsILi16EEENST_INS5_IJNSA_ILi8EEENSA_ILi64EEEEEENS5_IJS18_SD_EEEEEEEvNS4_8identityES11_S1C_vS1D_EENS_8epilogue10collective18CollectiveEpilogueINS1F_23Sm100TmaWarpSpecializedILi4ELi2ELi32ELb1ELb0EEEJNS5_IJSH_SH_SH_EEENS5_IJNST_ISH_SD_EENST_INSA_ILi32EEESD_EEEEESJ_SK_SJ_SK_NS1F_6fusion15FusionCallbacksIS1J_NS1P_17LinearCombinationISJ_fSJ_fLNS_15FloatRoundStyleE2EEES1K_S1O_JEEENS4_5SM1004TMEM4LOAD26SM100_TMEM_LOAD_32dp32b32xENS4_13SM90_TMA_LOADENS12_INS13_ILi2ELi4ELi3EEES16_NST_INS5_IJS17_S1M_EEENS5_IJS1M_SD_EEEEEEENS4_39AutoVectorizingCopyWithAssumedAlignmentILi128EEENS4_14SM90_TMA_STOREES24_S26_S26_EEEvvEEEEvNT_6ParamsE --------------------------
	.section	.nv.constant0._ZN7cutlass13device_kernelINS_4gemm6kernel13GemmUniversalIN4cute5tupleIJiiiiEEENS1_10collective13CollectiveMmaINS1_35MainloopSm100TmaUmmaWarpSpecializedILi4ELi2ELi4ENS5_IJNS4_1CILi4EEENSA_ILi2EEENSA_ILi1EEEEEEEENS5_IJNSA_ILi256EEENSA_ILi128EEESH_EEENS_6half_tENS5_IJlSD_lEEESJ_SK_NS4_8TiledMMAINS4_8MMA_AtomIJNS4_26SM100_MMA_F16BF16_2x1SM_SSISJ_SJ_fLi256ELi128ELNS4_4UMMA5MajorE0ELSP_0ELNSO_7ScaleInE0ELSQ_0EEEEEENS4_6LayoutINS5_IJSD_SD_SD_EEENS5_IJNSA_ILi0EEESV_SV_EEEEENS5_IJNS4_10UnderscoreESY_SY_EEEEENS4_28SM100_TMA_2SM_LOAD_MULTICASTENS4_14ComposedLayoutINS4_7SwizzleILi3ELi4ELi3EEENS4_18smem_ptr_flag_bitsILi16EEENST_INS5_IJNSA_ILi8EEENSA_ILi64EEEEEENS5_IJS18_SD_EEEEEEEvNS4_8identityES11_S1C_vS1D_EENS_8epilogue10collective18CollectiveEpilogueINS1F_23Sm100TmaWarpSpecializedILi4ELi2ELi32ELb1ELb0EEEJNS5_IJSH_SH_SH_EEENS5_IJNST_ISH_SD_EENST_INSA_ILi32EEESD_EEEEESJ_SK_SJ_SK_NS1F_6fusion15FusionCallbacksIS1J_NS1P_17LinearCombinationISJ_fSJ_fLNS_15FloatRoundStyleE2EEES1K_S1O_JEEENS4_5SM1004TMEM4LOAD26SM100_TMEM_LOAD_32dp32b32xENS4_13SM90_TMA_LOADENS12_INS13_ILi2ELi4ELi3EEES16_NST_INS5_IJS17_S1M_EEENS5_IJS1M_SD_EEEEEEENS4_39AutoVectorizingCopyWithAssumedAlignmentILi128EEENS4_14SM90_TMA_STOREES24_S26_S26_EEEvvEEEEvNT_6ParamsE,"a",@progbits
	.sectionflags	@""
	.align	4
.nv.constant0._ZN7cutlass13device_kernelINS_4gemm6kernel13GemmUniversalIN4cute5tupleIJiiiiEEENS1_10collective13CollectiveMmaINS1_35MainloopSm100TmaUmmaWarpSpecializedILi4ELi2ELi4ENS5_IJNS4_1CILi4EEENSA_ILi2EEENSA_ILi1EEEEEEEENS5_IJNSA_ILi256EEENSA_ILi128EEESH_EEENS_6half_tENS5_IJlSD_lEEESJ_SK_NS4_8TiledMMAINS4_8MMA_AtomIJNS4_26SM100_MMA_F16BF16_2x1SM_SSISJ_SJ_fLi256ELi128ELNS4_4UMMA5MajorE0ELSP_0ELNSO_7ScaleInE0ELSQ_0EEEEEENS4_6LayoutINS5_IJSD_SD_SD_EEENS5_IJNSA_ILi0EEESV_SV_EEEEENS5_IJNS4_10UnderscoreESY_SY_EEEEENS4_28SM100_TMA_2SM_LOAD_MULTICASTENS4_14ComposedLayoutINS4_7SwizzleILi3ELi4ELi3EEENS4_18smem_ptr_flag_bitsILi16EEENST_INS5_IJNSA_ILi8EEENSA_ILi64EEEEEENS5_IJS18_SD_EEEEEEEvNS4_8identityES11_S1C_vS1D_EENS_8epilogue10collective18CollectiveEpilogueINS1F_23Sm100TmaWarpSpecializedILi4ELi2ELi32ELb1ELb0EEEJNS5_IJSH_SH_SH_EEENS5_IJNST_ISH_SD_EENST_INSA_ILi32EEESD_EEEEESJ_SK_SJ_SK_NS1F_6fusion15FusionCallbacksIS1J_NS1P_17LinearCombinationISJ_fSJ_fLNS_15FloatRoundStyleE2EEES1K_S1O_JEEENS4_5SM1004TMEM4LOAD26SM100_TMEM_LOAD_32dp32b32xENS4_13SM90_TMA_LOADENS12_INS13_ILi2ELi4ELi3EEES16_NST_INS5_IJS17_S1M_EEENS5_IJS1M_SD_EEEEEEENS4_39AutoVectorizingCopyWithAssumedAlignmentILi128EEENS4_14SM90_TMA_STOREES24_S26_S26_EEEvvEEEEvNT_6ParamsE:
	.zero		2944


//--------------------- SYMBOLS --------------------------

	.type		.nv.reservedSmem.offset0,@object
	.size		.nv.reservedSmem.offset0,0x4
	.type		.nv.reservedSmem.cap,@object
	.size		.nv.reservedSmem.cap,0x4
	.type		__assertfail,@function
